// auto-generated by cutlass_sweep.gemm — config: {"arch": "sm_100", "cluster_m": 1, "cluster_n": 4, "dtype": "fp16", "dtype_b": "fp16", "layout": "tt", "stages": 5, "tile_k": 64, "tile_m": 128, "tile_n": 128}
#include "cutlass/cutlass.h"
#include "cutlass/gemm/collective/collective_builder.hpp"
#include "cutlass/gemm/device/gemm_universal_adapter.h"
#include "cutlass/gemm/kernel/gemm_universal.hpp"
#include "cutlass/epilogue/collective/collective_builder.hpp"

using ElemA = cutlass::half_t;
using ElemB = cutlass::half_t;
using ElemCD = cutlass::half_t;
using Acc  = float;
using TileShape    = cute::Shape<cute::_128, cute::_128, cute::_64>;
using ClusterShape = cute::Shape<cute::_1, cute::_4, cute::_1>;

using CollectiveEpilogue = typename cutlass::epilogue::collective::CollectiveBuilder<
    cutlass::arch::Sm100, cutlass::arch::OpClassTensorOp,
    TileShape, ClusterShape,
    cutlass::epilogue::collective::EpilogueTileAuto,
    Acc, Acc,
    ElemCD, cutlass::layout::RowMajor, 128 / cutlass::sizeof_bits<ElemCD>::value,
    ElemCD, cutlass::layout::RowMajor, 128 / cutlass::sizeof_bits<ElemCD>::value,
    cutlass::epilogue::collective::EpilogueScheduleAuto
  >::CollectiveOp;

using CollectiveMainloop = typename cutlass::gemm::collective::CollectiveBuilder<
    cutlass::arch::Sm100, cutlass::arch::OpClassTensorOp,
    ElemA, cutlass::layout::ColumnMajor, 128 / cutlass::sizeof_bits<ElemA>::value,
    ElemB, cutlass::layout::ColumnMajor, 128 / cutlass::sizeof_bits<ElemB>::value,
    Acc,
    TileShape, ClusterShape,
    cutlass::gemm::collective::StageCount<5>,
    cutlass::gemm::collective::KernelScheduleAuto
  >::CollectiveOp;

using GemmKernel = cutlass::gemm::kernel::GemmUniversal<
    cute::Shape<int,int,int,int>,
    CollectiveMainloop,
    CollectiveEpilogue
>;
using Gemm = cutlass::gemm::device::GemmUniversalAdapter<GemmKernel>;

// Force the device kernel symbol into the cubin without needing a host main.
auto* _anchor = &cutlass::device_kernel<GemmKernel>;


// ===== COMPILED SASS (sm_100a) =====

	.target	sm_100a

	.elftype	@"ET_EXEC"


//--------------------- .note.nv.tkinfo           --------------------------
	.section	.note.nv.tkinfo,"",@"SHT_NOTE"
	.sectionflags	@"SHF_NOTE_NV_TKINFO"
	.tkinfo
        /*0018*/ 	.word	0x00000002
        /*0030*/ 	.string	""
        /*0030*/ 	.string	"ptxas"
        /*0030*/ 	.string	"Cuda compilation tools, release 13.0, V13.0.88"
        /*0030*/ 	.string	"Build cuda_13.0.r13.0/compiler.36424714_0"
        /*0030*/ 	.string	"-arch sm_100a -m 64 "



//--------------------- .note.nv.cuinfo           --------------------------
	.section	.note.nv.cuinfo,"",@"SHT_NOTE"
	.sectionflags	@"SHF_NOTE_NV_CUINFO"
        /*0018*/ 	.short	0x0002
        /*001a*/ 	.short	0x0064
        /*001c*/ 	.short	0x0082
	.zero		2


//--------------------- .nv.info                  --------------------------
	.section	.nv.info,"",@"SHT_CUDA_INFO"
	.align	4


	//----- nvinfo : EIATTR_REGCOUNT
	.align		4
        /*0000*/ 	.byte	0x04, 0x2f
        /*0002*/ 	.short	(.L_19 - .L_18)
	.align		4
.L_18:
        /*0004*/ 	.word	index@(_ZN7cutlass13device_kernelINS_4gemm6kernel13GemmUniversalIN4cute5tupleIJiiiiEEENS1_10collective13CollectiveMmaINS1_35MainloopSm100TmaUmmaWarpSpecializedILi5ELi2ELi4ENS5_IJNS4_1CILi1EEENSA_ILi4EEESB_EEEEENS5_IJNSA_ILi128EEESF_NSA_ILi64EEEEEENS_6half_tENS5_IJSB_llEEESI_NS5_IJlSB_lEEENS4_8TiledMMAINS4_8MMA_AtomIJNS4_20SM100_MMA_F16BF16_SSISI_SI_fLi128ELi128ELNS4_4UMMA5MajorE1ELSP_0ELNSO_7ScaleInE0ELSQ_0EEEEEENS4_6LayoutINS5_IJSB_SB_SB_EEENS5_IJNSA_ILi0EEESV_SV_EEEEENS5_IJNS4_10UnderscoreESY_SY_EEEEENS4_23SM90_TMA_LOAD_MULTICASTENS4_14ComposedLayoutINS4_7SwizzleILi3ELi4ELi3EEENS4_18smem_ptr_flag_bitsILi16EEENST_INS5_IJSG_NSA_ILi8EEEEEENS5_IJSB_SG_EEEEEEEvNS4_8identityENS4_13SM90_TMA_LOADENS12_IS14_S16_NST_INS5_IJS17_SG_EEENS5_IJSG_SB_EEEEEEEvS1C_EENS_8epilogue10collective18CollectiveEpilogueINS1J_23Sm100TmaWarpSpecializedILi4ELi2ELi32ELb1ELb0EEEJSH_NS5_IJNST_ISF_SB_EENST_INSA_ILi32EEESB_EEEEESI_SK_SI_SK_NS1J_6fusion15FusionCallbacksIS1N_NS1S_17LinearCombinationISI_fSI_fLNS_15FloatRoundStyleE2EEESH_S1R_JEEENS4_5SM1004TMEM4LOAD26SM100_TMEM_LOAD_32dp32b32xES1D_NS12_INS13_ILi2ELi4ELi3EEES16_NST_INS5_IJS17_S1P_EEENS5_IJS1P_SB_EEEEEEENS4_39AutoVectorizingCopyWithAssumedAlignmentILi128EEENS4_14SM90_TMA_STOREES26_S28_S28_EEEvvEEEEvNT_6ParamsE)
        /*0008*/ 	.word	0x0000006e


	//----- nvinfo : EIATTR_FRAME_SIZE
	.align		4
.L_19:
        /*000c*/ 	.byte	0x04, 0x11
        /*000e*/ 	.short	(.L_21 - .L_20)
	.align		4
.L_20:
        /*0010*/ 	.word	index@($__internal_2_$__cuda_sm10x_tcgen05_guardrail_trap_unallocated_columns_being_dealloced)
        /*0014*/ 	.word	0x00000000


	//----- nvinfo : EIATTR_FRAME_SIZE
	.align		4
.L_21:
        /*0018*/ 	.byte	0x04, 0x11
        /*001a*/ 	.short	(.L_23 - .L_22)
	.align		4
.L_22:
        /*001c*/ 	.word	index@($__internal_1_$__cuda_sm10x_tcgen05_guardrail_trap_phase_invalid_during_alloc)
        /*0020*/ 	.word	0x00000000


	//----- nvinfo : EIATTR_FRAME_SIZE
	.align		4
.L_23:
        /*0024*/ 	.byte	0x04, 0x11
        /*0026*/ 	.short	(.L_25 - .L_24)
	.align		4
.L_24:
        /*0028*/ 	.word	index@($__internal_0_$__cuda_sm10x_tcgen05_guardrail_trap_col_being_dealloced_not_returned_by_alloc)
        /*002c*/ 	.word	0x00000000


	//----- nvinfo : EIATTR_FRAME_SIZE
	.align		4
.L_25:
        /*0030*/ 	.byte	0x04, 0x11
        /*0032*/ 	.short	(.L_27 - .L_26)
	.align		4
.L_26:
        /*0034*/ 	.word	index@(_ZN7cutlass13device_kernelINS_4gemm6kernel13GemmUniversalIN4cute5tupleIJiiiiEEENS1_10collective13CollectiveMmaINS1_35MainloopSm100TmaUmmaWarpSpecializedILi5ELi2ELi4ENS5_IJNS4_1CILi1EEENSA_ILi4EEESB_EEEEENS5_IJNSA_ILi128EEESF_NSA_ILi64EEEEEENS_6half_tENS5_IJSB_llEEESI_NS5_IJlSB_lEEENS4_8TiledMMAINS4_8MMA_AtomIJNS4_20SM100_MMA_F16BF16_SSISI_SI_fLi128ELi128ELNS4_4UMMA5MajorE1ELSP_0ELNSO_7ScaleInE0ELSQ_0EEEEEENS4_6LayoutINS5_IJSB_SB_SB_EEENS5_IJNSA_ILi0EEESV_SV_EEEEENS5_IJNS4_10UnderscoreESY_SY_EEEEENS4_23SM90_TMA_LOAD_MULTICASTENS4_14ComposedLayoutINS4_7SwizzleILi3ELi4ELi3EEENS4_18smem_ptr_flag_bitsILi16EEENST_INS5_IJSG_NSA_ILi8EEEEEENS5_IJSB_SG_EEEEEEEvNS4_8identityENS4_13SM90_TMA_LOADENS12_IS14_S16_NST_INS5_IJS17_SG_EEENS5_IJSG_SB_EEEEEEEvS1C_EENS_8epilogue10collective18CollectiveEpilogueINS1J_23Sm100TmaWarpSpecializedILi4ELi2ELi32ELb1ELb0EEEJSH_NS5_IJNST_ISF_SB_EENST_INSA_ILi32EEESB_EEEEESI_SK_SI_SK_NS1J_6fusion15FusionCallbacksIS1N_NS1S_17LinearCombinationISI_fSI_fLNS_15FloatRoundStyleE2EEESH_S1R_JEEENS4_5SM1004TMEM4LOAD26SM100_TMEM_LOAD_32dp32b32xES1D_NS12_INS13_ILi2ELi4ELi3EEES16_NST_INS5_IJS17_S1P_EEENS5_IJS1P_SB_EEEEEEENS4_39AutoVectorizingCopyWithAssumedAlignmentILi128EEENS4_14SM90_TMA_STOREES26_S28_S28_EEEvvEEEEvNT_6ParamsE)
        /*0038*/ 	.word	0x00000000


	//----- nvinfo : EIATTR_MIN_STACK_SIZE
	.align		4
.L_27:
        /*003c*/ 	.byte	0x04, 0x12
        /*003e*/ 	.short	(.L_29 - .L_28)
	.align		4
.L_28:
        /*0040*/ 	.word	index@(_ZN7cutlass13device_kernelINS_4gemm6kernel13GemmUniversalIN4cute5tupleIJiiiiEEENS1_10collective13CollectiveMmaINS1_35MainloopSm100TmaUmmaWarpSpecializedILi5ELi2ELi4ENS5_IJNS4_1CILi1EEENSA_ILi4EEESB_EEEEENS5_IJNSA_ILi128EEESF_NSA_ILi64EEEEEENS_6half_tENS5_IJSB_llEEESI_NS5_IJlSB_lEEENS4_8TiledMMAINS4_8MMA_AtomIJNS4_20SM100_MMA_F16BF16_SSISI_SI_fLi128ELi128ELNS4_4UMMA5MajorE1ELSP_0ELNSO_7ScaleInE0ELSQ_0EEEEEENS4_6LayoutINS5_IJSB_SB_SB_EEENS5_IJNSA_ILi0EEESV_SV_EEEEENS5_IJNS4_10UnderscoreESY_SY_EEEEENS4_23SM90_TMA_LOAD_MULTICASTENS4_14ComposedLayoutINS4_7SwizzleILi3ELi4ELi3EEENS4_18smem_ptr_flag_bitsILi16EEENST_INS5_IJSG_NSA_ILi8EEEEEENS5_IJSB_SG_EEEEEEEvNS4_8identityENS4_13SM90_TMA_LOADENS12_IS14_S16_NST_INS5_IJS17_SG_EEENS5_IJSG_SB_EEEEEEEvS1C_EENS_8epilogue10collective18CollectiveEpilogueINS1J_23Sm100TmaWarpSpecializedILi4ELi2ELi32ELb1ELb0EEEJSH_NS5_IJNST_ISF_SB_EENST_INSA_ILi32EEESB_EEEEESI_SK_SI_SK_NS1J_6fusion15FusionCallbacksIS1N_NS1S_17LinearCombinationISI_fSI_fLNS_15FloatRoundStyleE2EEESH_S1R_JEEENS4_5SM1004TMEM4LOAD26SM100_TMEM_LOAD_32dp32b32xES1D_NS12_INS13_ILi2ELi4ELi3EEES16_NST_INS5_IJS17_S1P_EEENS5_IJS1P_SB_EEEEEEENS4_39AutoVectorizingCopyWithAssumedAlignmentILi128EEENS4_14SM90_TMA_STOREES26_S28_S28_EEEvvEEEEvNT_6ParamsE)
        /*0044*/ 	.word	0x00000000
.L_29:


//--------------------- .nv.compat                --------------------------
	.section	.nv.compat,"",@"SHT_CUDA_COMPAT_INFO"
	.align	4
        /*0000*/ 	.byte	0x02, 0x09, 0x01, 0x00, 0x02, 0x02, 0x02, 0x00, 0x02, 0x05, 0x05, 0x00, 0x03, 0x07, 0x01, 0x01
        /*0010*/ 	.byte	0x02, 0x03, 0x01, 0x00, 0x02, 0x06, 0x01, 0x00, 0x04, 0x0b, 0x08, 0x00, 0x09, 0x00, 0x00, 0x00
        /*0020*/ 	.byte	0x00, 0x00, 0x00, 0x00


//--------------------- .nv.info._ZN7cutlass13device_kernelINS_4gemm6kernel13GemmUniversalIN4cute5tupleIJiiiiEEENS1_10collective13CollectiveMmaINS1_35MainloopSm100TmaUmmaWarpSpecializedILi5ELi2ELi4ENS5_IJNS4_1CILi1EEENSA_ILi4EEESB_EEEEENS5_IJNSA_ILi128EEESF_NSA_ILi64EEEEEENS_6half_tENS5_IJSB_llEEESI_NS5_IJlSB_lEEENS4_8TiledMMAINS4_8MMA_AtomIJNS4_20SM100_MMA_F16BF16_SSISI_SI_fLi128ELi128ELNS4_4UMMA5MajorE1ELSP_0ELNSO_7ScaleInE0ELSQ_0EEEEEENS4_6LayoutINS5_IJSB_SB_SB_EEENS5_IJNSA_ILi0EEESV_SV_EEEEENS5_IJNS4_10UnderscoreESY_SY_EEEEENS4_23SM90_TMA_LOAD_MULTICASTENS4_14ComposedLayoutINS4_7SwizzleILi3ELi4ELi3EEENS4_18smem_ptr_flag_bitsILi16EEENST_INS5_IJSG_NSA_ILi8EEEEEENS5_IJSB_SG_EEEEEEEvNS4_8identityENS4_13SM90_TMA_LOADENS12_IS14_S16_NST_INS5_IJS17_SG_EEENS5_IJSG_SB_EEEEEEEvS1C_EENS_8epilogue10collective18CollectiveEpilogueINS1J_23Sm100TmaWarpSpecializedILi4ELi2ELi32ELb1ELb0EEEJSH_NS5_IJNST_ISF_SB_EENST_INSA_ILi32EEESB_EEEEESI_SK_SI_SK_NS1J_6fusion15FusionCallbacksIS1N_NS1S_17LinearCombinationISI_fSI_fLNS_15FloatRoundStyleE2EEESH_S1R_JEEENS4_5SM1004TMEM4LOAD26SM100_TMEM_LOAD_32dp32b32xES1D_NS12_INS13_ILi2ELi4ELi3EEES16_NST_INS5_IJS17_S1P_EEENS5_IJS1P_SB_EEEEEEENS4_39AutoVectorizingCopyWithAssumedAlignmentILi128EEENS4_14SM90_TMA_STOREES26_S28_S28_EEEvvEEEEvNT_6ParamsE --------------------------
	.section	.nv.info._ZN7cutlass13device_kernelINS_4gemm6kernel13GemmUniversalIN4cute5tupleIJiiiiEEENS1_10collective13CollectiveMmaINS1_35MainloopSm100TmaUmmaWarpSpecializedILi5ELi2ELi4ENS5_IJNS4_1CILi1EEENSA_ILi4EEESB_EEEEENS5_IJNSA_ILi128EEESF_NSA_ILi64EEEEEENS_6half_tENS5_IJSB_llEEESI_NS5_IJlSB_lEEENS4_8TiledMMAINS4_8MMA_AtomIJNS4_20SM100_MMA_F16BF16_SSISI_SI_fLi128ELi128ELNS4_4UMMA5MajorE1ELSP_0ELNSO_7ScaleInE0ELSQ_0EEEEEENS4_6LayoutINS5_IJSB_SB_SB_EEENS5_IJNSA_ILi0EEESV_SV_EEEEENS5_IJNS4_10UnderscoreESY_SY_EEEEENS4_23SM90_TMA_LOAD_MULTICASTENS4_14ComposedLayoutINS4_7SwizzleILi3ELi4ELi3EEENS4_18smem_ptr_flag_bitsILi16EEENST_INS5_IJSG_NSA_ILi8EEEEEENS5_IJSB_SG_EEEEEEEvNS4_8identityENS4_13SM90_TMA_LOADENS12_IS14_S16_NST_INS5_IJS17_SG_EEENS5_IJSG_SB_EEEEEEEvS1C_EENS_8epilogue10collective18CollectiveEpilogueINS1J_23Sm100TmaWarpSpecializedILi4ELi2ELi32ELb1ELb0EEEJSH_NS5_IJNST_ISF_SB_EENST_INSA_ILi32EEESB_EEEEESI_SK_SI_SK_NS1J_6fusion15FusionCallbacksIS1N_NS1S_17LinearCombinationISI_fSI_fLNS_15FloatRoundStyleE2EEESH_S1R_JEEENS4_5SM1004TMEM4LOAD26SM100_TMEM_LOAD_32dp32b32xES1D_NS12_INS13_ILi2ELi4ELi3EEES16_NST_INS5_IJS17_S1P_EEENS5_IJS1P_SB_EEEEEEENS4_39AutoVectorizingCopyWithAssumedAlignmentILi128EEENS4_14SM90_TMA_STOREES26_S28_S28_EEEvvEEEEvNT_6ParamsE,"",@"SHT_CUDA_INFO"
	.sectionflags	@""
	.align	4


	//----- nvinfo : EIATTR_CUDA_API_VERSION
	.align		4
        /*0000*/ 	.byte	0x04, 0x37
        /*0002*/ 	.short	(.L_31 - .L_30)
.L_30:
        /*0004*/ 	.word	0x00000082


	//----- nvinfo : EIATTR_KPARAM_INFO
	.align		4
.L_31:
        /*0008*/ 	.byte	0x04, 0x17
        /*000a*/ 	.short	(.L_33 - .L_32)
.L_32:
        /*000c*/ 	.word	0x00000000
        /*0010*/ 	.short	0x0000
        /*0012*/ 	.short	0x0000
        /*0014*/ 	.byte	0x00, 0xf0, 0x01, 0x20


	//----- nvinfo : EIATTR_AT_ENTRY_FRAGMENTS
	.align		4
.L_33:
        /*0018*/ 	.byte	0x04, 0x4f
        /*001a*/ 	.short	(.L_35 - .L_34)


	//   ....[0]....
.L_34:
        /*001c*/ 	.word	0x00000006


	//----- nvinfo : EIATTR_RESERVED_SMEM_USED
	.align		4
.L_35:
        /*0020*/ 	.byte	0x01, 0x41
	.zero		2


	//----- nvinfo : EIATTR_SPARSE_MMA_MASK
	.align		4
        /*0024*/ 	.byte	0x03, 0x50
        /*0026*/ 	.short	0x0000


	//----- nvinfo : EIATTR_TCGEN05_1CTA_USED
	.align		4
        /*0028*/ 	.byte	0x01, 0x51
	.zero		2


	//----- nvinfo : EIATTR_MAXREG_COUNT
	.align		4
        /*002c*/ 	.byte	0x03, 0x1b
        /*002e*/ 	.short	0x00ff


	//----- nvinfo : EIATTR_NUM_BARRIERS
	.align		4
        /*0030*/ 	.byte	0x02, 0x4c
        /*0032*/ 	.byte	0x07
	.zero		1


	//----- nvinfo : EIATTR_EXTERNS
	.align		4
        /*0034*/ 	.byte	0x04, 0x0f
        /*0036*/ 	.short	(.L_37 - .L_36)


	//   ....[0]....
	.align		4
.L_36:
        /*0038*/ 	.word	index@(__assertfail)


	//----- nvinfo : EIATTR_MERCURY_ISA_VERSION
	.align		4
.L_37:
        /*003c*/ 	.byte	0x03, 0x5f
        /*003e*/ 	.short	0x0101


	//----- nvinfo : EIATTR_INT_WARP_WIDE_INSTR_OFFSETS
	.align		4
        /*0040*/ 	.byte	0x04, 0x31
        /*0042*/ 	.short	(.L_39 - .L_38)


	//   ....[0]....
.L_38:
        /*0044*/ 	.word	0x000021a0


	//   ....[1]....
        /*0048*/ 	.word	0x00003c90


	//   ....[2]....
        /*004c*/ 	.word	0x00003cc0


	//   ....[3]....
        /*0050*/ 	.word	0x00003d10


	//   ....[4]....
        /*0054*/ 	.word	0x00004600


	//   ....[5]....
        /*0058*/ 	.word	0x00004650


	//   ....[6]....
        /*005c*/ 	.word	0x00004740


	//   ....[7]....
        /*0060*/ 	.word	0x000047b0


	//   ....[8]....
        /*0064*/ 	.word	0x000048c0


	//   ....[9]....
        /*0068*/ 	.word	0x00004950


	//   ....[10]....
        /*006c*/ 	.word	0x00004b20


	//   ....[11]....
        /*0070*/ 	.word	0x00004c60


	//----- nvinfo : EIATTR_COOP_GROUP_MASK_REGIDS
	.align		4
.L_39:
        /*0074*/ 	.byte	0x04, 0x29
        /*0076*/ 	.short	(.L_41 - .L_40)


	//   ....[0]....
.L_40:
        /*0078*/ 	.word	0xffffffff


	//   ....[1]....
        /*007c*/ 	.word	0xffffffff


	//   ....[2]....
        /*0080*/ 	.word	0xffffffff


	//   ....[3]....
        /*0084*/ 	.word	0xffffffff


	//   ....[4]....
        /*0088*/ 	.word	0xffffffff


	//   ....[5]....
        /*008c*/ 	.word	0xffffffff


	//   ....[6]....
        /*0090*/ 	.word	0xffffffff


	//   ....[7]....
        /*0094*/ 	.word	0xffffffff


	//   ....[8]....
        /*0098*/ 	.word	0xffffffff


	//   ....[9]....
        /*009c*/ 	.word	0xffffffff


	//   ....[10]....
        /*00a0*/ 	.word	0xffffffff


	//   ....[11]....
        /*00a4*/ 	.word	0xffffffff


	//   ....[12]....
        /*00a8*/ 	.word	0xffffffff


	//   ....[13]....
        /*00ac*/ 	.word	0xffffffff


	//----- nvinfo : EIATTR_COOP_GROUP_INSTR_OFFSETS
	.align		4
.L_41:
        /*00b0*/ 	.byte	0x04, 0x28
        /*00b2*/ 	.short	(.L_43 - .L_42)


	//   ....[0]....
.L_42:
        /*00b4*/ 	.word	0x00000090


	//   ....[1]....
        /*00b8*/ 	.word	0x000004d0


	//   ....[2]....
        /*00bc*/ 	.word	0x000006a0


	//   ....[3]....
        /*00c0*/ 	.word	0x00000840


	//   ....[4]....
        /*00c4*/ 	.word	0x00000940


	//   ....[5]....
        /*00c8*/ 	.word	0x00000ab0


	//   ....[6]....
        /*00cc*/ 	.word	0x00000c50


	//   ....[7]....
        /*00d0*/ 	.word	0x00000e00


	//   ....[8]....
        /*00d4*/ 	.word	0x00002080


	//   ....[9]....
        /*00d8*/ 	.word	0x00002ef0


	//   ....[10]....
        /*00dc*/ 	.word	0x00003100


	//   ....[11]....
        /*00e0*/ 	.word	0x00003130


	//   ....[12]....
        /*00e4*/ 	.word	0x00003b80


	//   ....[13]....
        /*00e8*/ 	.word	0x00003db0


	//----- nvinfo : EIATTR_VRC_CTA_INIT_COUNT
	.align		4
.L_43:
        /*00ec*/ 	.byte	0x02, 0x4a
        /*00ee*/ 	.byte	0x80
	.zero		1


	//----- nvinfo : EIATTR_SYSCALL_OFFSETS
	.align		4
        /*00f0*/ 	.byte	0x04, 0x46
        /*00f2*/ 	.short	(.L_45 - .L_44)


	//   ....[0]....
.L_44:
        /*00f4*/ 	.word	0x00005700


	//   ....[1]....
        /*00f8*/ 	.word	0x000057f0


	//   ....[2]....
        /*00fc*/ 	.word	0x00005f60


	//   ....[3]....
        /*0100*/ 	.word	0x00006be0


	//   ....[4]....
        /*0104*/ 	.word	0x00007830


	//   ....[5]....
        /*0108*/ 	.word	0x00008480


	//----- nvinfo : EIATTR_MBARRIER_INSTR_OFFSETS
	.align		4
.L_45:
        /*010c*/ 	.byte	0x04, 0x39
        /*010e*/ 	.short	(.L_47 - .L_46)


	//   ....[0]....
.L_46:
        /*0110*/ 	.word	0x000005f0
        /*0114*/ 	.word	0x000000ff
        /*0118*/ 	.word	0x00000000
        /*011c*/ 	.short	0x0100
        /*011e*/ 	.byte	0x08
	.zero		1


	//   ....[1]....
        /*0120*/ 	.word	0x00000600
        /*0124*/ 	.word	0x000000ff
        /*0128*/ 	.word	0x00000028
        /*012c*/ 	.short	0x0100
        /*012e*/ 	.byte	0x08
	.zero		1


	//   ....[2]....
        /*0130*/ 	.word	0x00000610
        /*0134*/ 	.word	0x000000ff
        /*0138*/ 	.word	0x00000008
        /*013c*/ 	.short	0x0100
        /*013e*/ 	.byte	0x08
	.zero		1


	//   ....[3]....
        /*0140*/ 	.word	0x00000620
        /*0144*/ 	.word	0x000000ff
        /*0148*/ 	.word	0x00000030
        /*014c*/ 	.short	0x0100
        /*014e*/ 	.byte	0x08
	.zero		1


	//   ....[4]....
        /*0150*/ 	.word	0x00000630
        /*0154*/ 	.word	0x000000ff
        /*0158*/ 	.word	0x00000010
        /*015c*/ 	.short	0x0100
        /*015e*/ 	.byte	0x08
	.zero		1


	//   ....[5]....
        /*0160*/ 	.word	0x00000640
        /*0164*/ 	.word	0x000000ff
        /*0168*/ 	.word	0x00000038
        /*016c*/ 	.short	0x0100
        /*016e*/ 	.byte	0x08
	.zero		1


	//   ....[6]....
        /*0170*/ 	.word	0x00000650
        /*0174*/ 	.word	0x000000ff
        /*0178*/ 	.word	0x00000018
        /*017c*/ 	.short	0x0100
        /*017e*/ 	.byte	0x08
	.zero		1


	//   ....[7]....
        /*0180*/ 	.word	0x00000660
        /*0184*/ 	.word	0x000000ff
        /*0188*/ 	.word	0x00000040
        /*018c*/ 	.short	0x0100
        /*018e*/ 	.byte	0x08
	.zero		1


	//   ....[8]....
        /*0190*/ 	.word	0x00000670
        /*0194*/ 	.word	0x000000ff
        /*0198*/ 	.word	0x00000020
        /*019c*/ 	.short	0x0100
        /*019e*/ 	.byte	0x08
	.zero		1


	//   ....[9]....
        /*01a0*/ 	.word	0x00000680
        /*01a4*/ 	.word	0x000000ff
        /*01a8*/ 	.word	0x00000048
        /*01ac*/ 	.short	0x0100
        /*01ae*/ 	.byte	0x08
	.zero		1


	//   ....[10]....
        /*01b0*/ 	.word	0x000007b0
        /*01b4*/ 	.word	0x000000ff
        /*01b8*/ 	.word	0x00000050
        /*01bc*/ 	.short	0x0100
        /*01be*/ 	.byte	0x08
	.zero		1


	//   ....[11]....
        /*01c0*/ 	.word	0x000007c0
        /*01c4*/ 	.word	0x000000ff
        /*01c8*/ 	.word	0x00000070
        /*01cc*/ 	.short	0x0100
        /*01ce*/ 	.byte	0x08
	.zero		1


	//   ....[12]....
        /*01d0*/ 	.word	0x000007d0
        /*01d4*/ 	.word	0x000000ff
        /*01d8*/ 	.word	0x00000058
        /*01dc*/ 	.short	0x0100
        /*01de*/ 	.byte	0x08
	.zero		1


	//   ....[13]....
        /*01e0*/ 	.word	0x000007e0
        /*01e4*/ 	.word	0x000000ff
        /*01e8*/ 	.word	0x00000078
        /*01ec*/ 	.short	0x0100
        /*01ee*/ 	.byte	0x08
	.zero		1


	//   ....[14]....
        /*01f0*/ 	.word	0x000007f0
        /*01f4*/ 	.word	0x000000ff
        /*01f8*/ 	.word	0x00000060
        /*01fc*/ 	.short	0x0100
        /*01fe*/ 	.byte	0x08
	.zero		1


	//   ....[15]....
        /*0200*/ 	.word	0x00000800
        /*0204*/ 	.word	0x000000ff
        /*0208*/ 	.word	0x00000080
        /*020c*/ 	.short	0x0100
        /*020e*/ 	.byte	0x08
	.zero		1


	//   ....[16]....
        /*0210*/ 	.word	0x00000810
        /*0214*/ 	.word	0x000000ff
        /*0218*/ 	.word	0x00000068
        /*021c*/ 	.short	0x0100
        /*021e*/ 	.byte	0x08
	.zero		1


	//   ....[17]....
        /*0220*/ 	.word	0x00000820
        /*0224*/ 	.word	0x000000ff
        /*0228*/ 	.word	0x00000088
        /*022c*/ 	.short	0x0100
        /*022e*/ 	.byte	0x08
	.zero		1


	//   ....[18]....
        /*0230*/ 	.word	0x00000910
        /*0234*/ 	.word	0x000000ff
        /*0238*/ 	.word	0x00000090
        /*023c*/ 	.short	0x0100
        /*023e*/ 	.byte	0x06
	.zero		1


	//   ....[19]....
        /*0240*/ 	.word	0x00000920
        /*0244*/ 	.word	0x000000ff
        /*0248*/ 	.word	0x00000098
        /*024c*/ 	.short	0x0100
        /*024e*/ 	.byte	0x06
	.zero		1


	//   ....[20]....
        /*0250*/ 	.word	0x00000a60
        /*0254*/ 	.word	0x000000ff
        /*0258*/ 	.word	0x000000a0
        /*025c*/ 	.short	0x0100
        /*025e*/ 	.byte	0x06
	.zero		1


	//   ....[21]....
        /*0260*/ 	.word	0x00000a70
        /*0264*/ 	.word	0x000000ff
        /*0268*/ 	.word	0x000000b0
        /*026c*/ 	.short	0x0100
        /*026e*/ 	.byte	0x06
	.zero		1


	//   ....[22]....
        /*0270*/ 	.word	0x00000a80
        /*0274*/ 	.word	0x000000ff
        /*0278*/ 	.word	0x000000a8
        /*027c*/ 	.short	0x0100
        /*027e*/ 	.byte	0x06
	.zero		1


	//   ....[23]....
        /*0280*/ 	.word	0x00000a90
        /*0284*/ 	.word	0x000000ff
        /*0288*/ 	.word	0x000000b8
        /*028c*/ 	.short	0x0100
        /*028e*/ 	.byte	0x06
	.zero		1


	//   ....[24]....
        /*0290*/ 	.word	0x00000bc0
        /*0294*/ 	.word	0x000000ff
        /*0298*/ 	.word	0x000000c0
        /*029c*/ 	.short	0x0100
        /*029e*/ 	.byte	0x08
	.zero		1


	//   ....[25]....
        /*02a0*/ 	.word	0x00000bd0
        /*02a4*/ 	.word	0x000000ff
        /*02a8*/ 	.word	0x000000e0
        /*02ac*/ 	.short	0x0100
        /*02ae*/ 	.byte	0x08
	.zero		1


	//   ....[26]....
        /*02b0*/ 	.word	0x00000be0
        /*02b4*/ 	.word	0x000000ff
        /*02b8*/ 	.word	0x000000c8
        /*02bc*/ 	.short	0x0100
        /*02be*/ 	.byte	0x08
	.zero		1


	//   ....[27]....
        /*02c0*/ 	.word	0x00000bf0
        /*02c4*/ 	.word	0x000000ff
        /*02c8*/ 	.word	0x000000e8
        /*02cc*/ 	.short	0x0100
        /*02ce*/ 	.byte	0x08
	.zero		1


	//   ....[28]....
        /*02d0*/ 	.word	0x00000c00
        /*02d4*/ 	.word	0x000000ff
        /*02d8*/ 	.word	0x000000d0
        /*02dc*/ 	.short	0x0100
        /*02de*/ 	.byte	0x08
	.zero		1


	//   ....[29]....
        /*02e0*/ 	.word	0x00000c10
        /*02e4*/ 	.word	0x000000ff
        /*02e8*/ 	.word	0x000000f0
        /*02ec*/ 	.short	0x0100
        /*02ee*/ 	.byte	0x08
	.zero		1


	//   ....[30]....
        /*02f0*/ 	.word	0x00000c20
        /*02f4*/ 	.word	0x000000ff
        /*02f8*/ 	.word	0x000000d8
        /*02fc*/ 	.short	0x0100
        /*02fe*/ 	.byte	0x08
	.zero		1


	//   ....[31]....
        /*0300*/ 	.word	0x00000c30
        /*0304*/ 	.word	0x000000ff
        /*0308*/ 	.word	0x000000f8
        /*030c*/ 	.short	0x0100
        /*030e*/ 	.byte	0x08
	.zero		1


	//   ....[32]....
        /*0310*/ 	.word	0x00000d20
        /*0314*/ 	.word	0x000000ff
        /*0318*/ 	.word	0x00000100
        /*031c*/ 	.short	0x0100
        /*031e*/ 	.byte	0x06
	.zero		1


	//   ....[33]....
        /*0320*/ 	.word	0x00000d30
        /*0324*/ 	.word	0x000000ff
        /*0328*/ 	.word	0x00000110
        /*032c*/ 	.short	0x0100
        /*032e*/ 	.byte	0x06
	.zero		1


	//   ....[34]....
        /*0330*/ 	.word	0x00000d40
        /*0334*/ 	.word	0x000000ff
        /*0338*/ 	.word	0x00000108
        /*033c*/ 	.short	0x0100
        /*033e*/ 	.byte	0x06
	.zero		1


	//   ....[35]....
        /*0340*/ 	.word	0x00000d50
        /*0344*/ 	.word	0x000000ff
        /*0348*/ 	.word	0x00000118
        /*034c*/ 	.short	0x0100
        /*034e*/ 	.byte	0x06
	.zero		1


	//   ....[36]....
        /*0350*/ 	.word	0x00001800
        /*0354*/ 	.word	0x00000002
        /*0358*/ 	.word	0x00000110
        /*035c*/ 	.short	0x010a
        /*035e*/ 	.byte	0xff
	.zero		1


	//   ....[37]....
        /*0360*/ 	.word	0x00001830
        /*0364*/ 	.word	0x00000002
        /*0368*/ 	.word	0x00000100
        /*036c*/ 	.short	0x0101
        /*036e*/ 	.byte	0xff
	.zero		1


	//   ....[38]....
        /*0370*/ 	.word	0x00001900
        /*0374*/ 	.word	0x000000ff
        /*0378*/ 	.word	0x00000028
        /*037c*/ 	.short	0x010a
        /*037e*/ 	.byte	0x08
	.zero		1


	//   ....[39]....
        /*0380*/ 	.word	0x000019b0
        /*0384*/ 	.word	0x000000ff
        /*0388*/ 	.word	0x00000028
        /*038c*/ 	.short	0x010a
        /*038e*/ 	.byte	0x21
	.zero		1


	//   ....[40]....
        /*0390*/ 	.word	0x00001b40
        /*0394*/ 	.word	0x000000ff
        /*0398*/ 	.word	0x00000028
        /*039c*/ 	.short	0x010a
        /*039e*/ 	.byte	0x08
	.zero		1


	//   ....[41]....
        /*03a0*/ 	.word	0x00001cc0
        /*03a4*/ 	.word	0x000000ff
        /*03a8*/ 	.word	0x00000098
        /*03ac*/ 	.short	0x0101
        /*03ae*/ 	.byte	0x05
	.zero		1


	//   ....[42]....
        /*03b0*/ 	.word	0x00001ce0
        /*03b4*/ 	.word	0x000000ff
        /*03b8*/ 	.word	0x00000028
        /*03bc*/ 	.short	0x010a
        /*03be*/ 	.byte	0x08
	.zero		1


	//   ....[43]....
        /*03c0*/ 	.word	0x00001d70
        /*03c4*/ 	.word	0x000000ff
        /*03c8*/ 	.word	0x00000028
        /*03cc*/ 	.short	0x010a
        /*03ce*/ 	.byte	0x19
	.zero		1


	//   ....[44]....
        /*03d0*/ 	.word	0x00001f00
        /*03d4*/ 	.word	0x000000ff
        /*03d8*/ 	.word	0x00000028
        /*03dc*/ 	.short	0x010a
        /*03de*/ 	.byte	0x08
	.zero		1


	//   ....[45]....
        /*03e0*/ 	.word	0x000020b0
        /*03e4*/ 	.word	0x00000002
        /*03e8*/ 	.word	0x000000a0
        /*03ec*/ 	.short	0x010a
        /*03ee*/ 	.byte	0xff
	.zero		1


	//   ....[46]....
        /*03f0*/ 	.word	0x00002170
        /*03f4*/ 	.word	0x00000002
        /*03f8*/ 	.word	0x00000000
        /*03fc*/ 	.short	0x0101
        /*03fe*/ 	.byte	0xff
	.zero		1


	//   ....[47]....
        /*0400*/ 	.word	0x000026d0
        /*0404*/ 	.word	0x000000ff
        /*0408*/ 	.word	0x00000000
        /*040c*/ 	.short	0x010a
        /*040e*/ 	.byte	0x04
	.zero		1


	//   ....[48]....
        /*0410*/ 	.word	0x00002760
        /*0414*/ 	.word	0x000000ff
        /*0418*/ 	.word	0x00000000
        /*041c*/ 	.short	0x010a
        /*041e*/ 	.byte	0x04
	.zero		1


	//   ....[49]....
        /*0420*/ 	.word	0x000027f0
        /*0424*/ 	.word	0x000000ff
        /*0428*/ 	.word	0x00000000
        /*042c*/ 	.short	0x010a
        /*042e*/ 	.byte	0x04
	.zero		1


	//   ....[50]....
        /*0430*/ 	.word	0x00002880
        /*0434*/ 	.word	0x000000ff
        /*0438*/ 	.word	0x00000000
        /*043c*/ 	.short	0x010a
        /*043e*/ 	.byte	0x04
	.zero		1


	//   ....[51]....
        /*0440*/ 	.word	0x00002920
        /*0444*/ 	.word	0x00000000
        /*0448*/ 	.word	0x00000000
        /*044c*/ 	.short	0x010a
        /*044e*/ 	.byte	0xff
	.zero		1


	//   ....[52]....
        /*0450*/ 	.word	0x00002a50
        /*0454*/ 	.word	0x00000000
        /*0458*/ 	.word	0x00000100
        /*045c*/ 	.short	0x010a
        /*045e*/ 	.byte	0xff
	.zero		1


	//   ....[53]....
        /*0460*/ 	.word	0x00002ac0
        /*0464*/ 	.word	0x00000000
        /*0468*/ 	.word	0x00000000
        /*046c*/ 	.short	0x0101
        /*046e*/ 	.byte	0xff
	.zero		1


	//   ....[54]....
        /*0470*/ 	.word	0x00002ae0
        /*0474*/ 	.word	0x000000ff
        /*0478*/ 	.word	0x000000b0
        /*047c*/ 	.short	0x010a
        /*047e*/ 	.byte	0x05
	.zero		1


	//   ....[55]....
        /*0480*/ 	.word	0x00002c00
        /*0484*/ 	.word	0x00000000
        /*0488*/ 	.word	0x000000a0
        /*048c*/ 	.short	0x010a
        /*048e*/ 	.byte	0xff
	.zero		1


	//   ....[56]....
        /*0490*/ 	.word	0x00002d00
        /*0494*/ 	.word	0x00000000
        /*0498*/ 	.word	0x00000000
        /*049c*/ 	.short	0x0101
        /*049e*/ 	.byte	0xff
	.zero		1


	//   ....[57]....
        /*04a0*/ 	.word	0x00002d90
        /*04a4*/ 	.word	0x000000ff
        /*04a8*/ 	.word	0x000000b0
        /*04ac*/ 	.short	0x0106
        /*04ae*/ 	.byte	0x05
	.zero		1


	//   ....[58]....
        /*04b0*/ 	.word	0x00002db0
        /*04b4*/ 	.word	0x000000ff
        /*04b8*/ 	.word	0x000000b0
        /*04bc*/ 	.short	0x010a
        /*04be*/ 	.byte	0x05
	.zero		1


	//   ....[59]....
        /*04c0*/ 	.word	0x00002e40
        /*04c4*/ 	.word	0x000000ff
        /*04c8*/ 	.word	0x000000b0
        /*04cc*/ 	.short	0x0106
        /*04ce*/ 	.byte	0x04
	.zero		1


	//   ....[60]....
        /*04d0*/ 	.word	0x00002e80
        /*04d4*/ 	.word	0x00000000
        /*04d8*/ 	.word	0x000000b0
        /*04dc*/ 	.short	0x010a
        /*04de*/ 	.byte	0xff
	.zero		1


	//   ....[61]....
        /*04e0*/ 	.word	0x000033d0
        /*04e4*/ 	.word	0x00000000
        /*04e8*/ 	.word	0x000000a0
        /*04ec*/ 	.short	0x010a
        /*04ee*/ 	.byte	0xff
	.zero		1


	//   ....[62]....
        /*04f0*/ 	.word	0x000034e0
        /*04f4*/ 	.word	0x00000003
        /*04f8*/ 	.word	0x00000000
        /*04fc*/ 	.short	0x0101
        /*04fe*/ 	.byte	0xff
	.zero		1


	//   ....[63]....
        /*0500*/ 	.word	0x000034f0
        /*0504*/ 	.word	0x000000ff
        /*0508*/ 	.word	0x00000000
        /*050c*/ 	.short	0x010a
        /*050e*/ 	.byte	0x06
	.zero		1


	//   ....[64]....
        /*0510*/ 	.word	0x00003510
        /*0514*/ 	.word	0x000000ff
        /*0518*/ 	.word	0x000000e0
        /*051c*/ 	.short	0x010a
        /*051e*/ 	.byte	0x07
	.zero		1


	//   ....[65]....
        /*0520*/ 	.word	0x000035e0
        /*0524*/ 	.word	0x000000ff
        /*0528*/ 	.word	0x00000000
        /*052c*/ 	.short	0x010a
        /*052e*/ 	.byte	0x06
	.zero		1


	//   ....[66]....
        /*0530*/ 	.word	0x00003710
        /*0534*/ 	.word	0x000000ff
        /*0538*/ 	.word	0x00000000
        /*053c*/ 	.short	0x010a
        /*053e*/ 	.byte	0x1a
	.zero		1


	//   ....[67]....
        /*0540*/ 	.word	0x000039b0
        /*0544*/ 	.word	0x000000ff
        /*0548*/ 	.word	0x00000000
        /*054c*/ 	.short	0x010a
        /*054e*/ 	.byte	0x06
	.zero		1


	//   ....[68]....
        /*0550*/ 	.word	0x00003a40
        /*0554*/ 	.word	0x000000ff
        /*0558*/ 	.word	0x00000000
        /*055c*/ 	.short	0x010a
        /*055e*/ 	.byte	0x06
	.zero		1


	//   ....[69]....
        /*0560*/ 	.word	0x00003ad0
        /*0564*/ 	.word	0x000000ff
        /*0568*/ 	.word	0x00000000
        /*056c*/ 	.short	0x010a
        /*056e*/ 	.byte	0x06
	.zero		1


	//   ....[70]....
        /*0570*/ 	.word	0x00003b60
        /*0574*/ 	.word	0x000000ff
        /*0578*/ 	.word	0x00000000
        /*057c*/ 	.short	0x010a
        /*057e*/ 	.byte	0x07
	.zero		1


	//   ....[71]....
        /*0580*/ 	.word	0x00003fa0
        /*0584*/ 	.word	0x00000000
        /*0588*/ 	.word	0x000000a0
        /*058c*/ 	.short	0x010a
        /*058e*/ 	.byte	0xff
	.zero		1


	//   ....[72]....
        /*0590*/ 	.word	0x00004060
        /*0594*/ 	.word	0x00000000
        /*0598*/ 	.word	0x00000000
        /*059c*/ 	.short	0x0101
        /*059e*/ 	.byte	0xff
	.zero		1


	//   ....[73]....
        /*05a0*/ 	.word	0x00004380
        /*05a4*/ 	.word	0x000000ff
        /*05a8*/ 	.word	0x00000098
        /*05ac*/ 	.short	0x010a
        /*05ae*/ 	.byte	0x04
	.zero		1


	//   ....[74]....
        /*05b0*/ 	.word	0x00004580
        /*05b4*/ 	.word	0x000000ff
        /*05b8*/ 	.word	0x00000070
        /*05bc*/ 	.short	0x010a
        /*05be*/ 	.byte	0x04
	.zero		1


	//   ....[75]....
        /*05c0*/ 	.word	0x000046f0
        /*05c4*/ 	.word	0x000000ff
        /*05c8*/ 	.word	0x00000050
        /*05cc*/ 	.short	0x010b
        /*05ce*/ 	.byte	0x04
	.zero		1


	//   ....[76]....
        /*05d0*/ 	.word	0x00004700
        /*05d4*/ 	.word	0x000000ff
        /*05d8*/ 	.word	0x00000000
        /*05dc*/ 	.short	0x0101
        /*05de*/ 	.byte	0x06
	.zero		1


	//   ....[77]....
        /*05e0*/ 	.word	0x00004710
        /*05e4*/ 	.word	0x000000ff
        /*05e8*/ 	.word	0x00000078
        /*05ec*/ 	.short	0x010a
        /*05ee*/ 	.byte	0x04
	.zero		1


	//   ....[78]....
        /*05f0*/ 	.word	0x00004860
        /*05f4*/ 	.word	0x000000ff
        /*05f8*/ 	.word	0x00000058
        /*05fc*/ 	.short	0x010b
        /*05fe*/ 	.byte	0x04
	.zero		1


	//   ....[79]....
        /*0600*/ 	.word	0x00004870
        /*0604*/ 	.word	0x000000ff
        /*0608*/ 	.word	0x00000000
        /*060c*/ 	.short	0x0101
        /*060e*/ 	.byte	0x06
	.zero		1


	//   ....[80]....
        /*0610*/ 	.word	0x00004880
        /*0614*/ 	.word	0x000000ff
        /*0618*/ 	.word	0x00000080
        /*061c*/ 	.short	0x010a
        /*061e*/ 	.byte	0x04
	.zero		1


	//   ....[81]....
        /*0620*/ 	.word	0x00004a00
        /*0624*/ 	.word	0x000000ff
        /*0628*/ 	.word	0x00000060
        /*062c*/ 	.short	0x010b
        /*062e*/ 	.byte	0x04
	.zero		1


	//   ....[82]....
        /*0630*/ 	.word	0x00004a40
        /*0634*/ 	.word	0x000000ff
        /*0638*/ 	.word	0x00000000
        /*063c*/ 	.short	0x0101
        /*063e*/ 	.byte	0x06
	.zero		1


	//   ....[83]....
        /*0640*/ 	.word	0x00004a80
        /*0644*/ 	.word	0x000000ff
        /*0648*/ 	.word	0x00000088
        /*064c*/ 	.short	0x010a
        /*064e*/ 	.byte	0x04
	.zero		1


	//   ....[84]....
        /*0650*/ 	.word	0x00004cc0
        /*0654*/ 	.word	0x000000ff
        /*0658*/ 	.word	0x00000068
        /*065c*/ 	.short	0x010b
        /*065e*/ 	.byte	0x04
	.zero		1


	//   ....[85]....
        /*0660*/ 	.word	0x00004ce0
        /*0664*/ 	.word	0x000000ff
        /*0668*/ 	.word	0x00000000
        /*066c*/ 	.short	0x0101
        /*066e*/ 	.byte	0x05
	.zero		1


	//   ....[86]....
        /*0670*/ 	.word	0x00004d10
        /*0674*/ 	.word	0x000000ff
        /*0678*/ 	.word	0x00000070
        /*067c*/ 	.short	0x010a
        /*067e*/ 	.byte	0x04
	.zero		1


	//   ....[87]....
        /*0680*/ 	.word	0x00004d30
        /*0684*/ 	.word	0x000000ff
        /*0688*/ 	.word	0x00000078
        /*068c*/ 	.short	0x010a
        /*068e*/ 	.byte	0x04
	.zero		1


	//   ....[88]....
        /*0690*/ 	.word	0x00004d50
        /*0694*/ 	.word	0x000000ff
        /*0698*/ 	.word	0x00000080
        /*069c*/ 	.short	0x010a
        /*069e*/ 	.byte	0x04
	.zero		1


	//   ....[89]....
        /*06a0*/ 	.word	0x00004d90
        /*06a4*/ 	.word	0x00000000
        /*06a8*/ 	.word	0x00000088
        /*06ac*/ 	.short	0x010a
        /*06ae*/ 	.byte	0xff
	.zero		1


	//   ....[90]....
        /*06b0*/ 	.word	0x000050c0
        /*06b4*/ 	.word	0x00000000
        /*06b8*/ 	.word	0x000000a0
        /*06bc*/ 	.short	0x010a
        /*06be*/ 	.byte	0xff
	.zero		1


	//   ....[91]....
        /*06c0*/ 	.word	0x000051d0
        /*06c4*/ 	.word	0x00000000
        /*06c8*/ 	.word	0x00000000
        /*06cc*/ 	.short	0x0101
        /*06ce*/ 	.byte	0xff
	.zero		1


	//   ....[92]....
        /*06d0*/ 	.word	0x00005c20
        /*06d4*/ 	.word	0x000000ff
        /*06d8*/ 	.word	0x00000050
        /*06dc*/ 	.short	0x010a
        /*06de*/ 	.byte	0x30
	.zero		1


	//   ....[93]....
        /*06e0*/ 	.word	0x00005c60
        /*06e4*/ 	.word	0x00000040
        /*06e8*/ 	.word	0x000000c0
        /*06ec*/ 	.short	0x010a
        /*06ee*/ 	.byte	0xff
	.zero		1


	//   ....[94]....
        /*06f0*/ 	.word	0x00005d50
        /*06f4*/ 	.word	0x000000ff
        /*06f8*/ 	.word	0x00000050
        /*06fc*/ 	.short	0x010a
        /*06fe*/ 	.byte	0x30
	.zero		1


	//   ....[95]....
        /*0700*/ 	.word	0x00005e40
        /*0704*/ 	.word	0x00000040
        /*0708*/ 	.word	0x000000c0
        /*070c*/ 	.short	0x010a
        /*070e*/ 	.byte	0xff
	.zero		1


	//   ....[96]....
        /*0710*/ 	.word	0x00006910
        /*0714*/ 	.word	0x00000000
        /*0718*/ 	.word	0x00000000
        /*071c*/ 	.short	0x0101
        /*071e*/ 	.byte	0xff
	.zero		1


	//   ....[97]....
        /*0720*/ 	.word	0x00006920
        /*0724*/ 	.word	0x00000002
        /*0728*/ 	.word	0x00000050
        /*072c*/ 	.short	0x010a
        /*072e*/ 	.byte	0xff
	.zero		1


	//   ....[98]....
        /*0730*/ 	.word	0x00006a00
        /*0734*/ 	.word	0x00000002
        /*0738*/ 	.word	0x00000050
        /*073c*/ 	.short	0x010a
        /*073e*/ 	.byte	0xff
	.zero		1


	//   ....[99]....
        /*0740*/ 	.word	0x00007560
        /*0744*/ 	.word	0x00000048
        /*0748*/ 	.word	0x00000000
        /*074c*/ 	.short	0x0101
        /*074e*/ 	.byte	0xff
	.zero		1


	//   ....[100]....
        /*0750*/ 	.word	0x00007580
        /*0754*/ 	.word	0x00000000
        /*0758*/ 	.word	0x00000050
        /*075c*/ 	.short	0x010a
        /*075e*/ 	.byte	0xff
	.zero		1


	//   ....[101]....
        /*0760*/ 	.word	0x00007650
        /*0764*/ 	.word	0x00000000
        /*0768*/ 	.word	0x00000050
        /*076c*/ 	.short	0x010a
        /*076e*/ 	.byte	0xff
	.zero		1


	//   ....[102]....
        /*0770*/ 	.word	0x000081b0
        /*0774*/ 	.word	0x00000048
        /*0778*/ 	.word	0x00000000
        /*077c*/ 	.short	0x0101
        /*077e*/ 	.byte	0xff
	.zero		1


	//   ....[103]....
        /*0780*/ 	.word	0x000081d0
        /*0784*/ 	.word	0x00000000
        /*0788*/ 	.word	0x00000050
        /*078c*/ 	.short	0x010a
        /*078e*/ 	.byte	0xff
	.zero		1


	//   ....[104]....
        /*0790*/ 	.word	0x000082a0
        /*0794*/ 	.word	0x00000000
        /*0798*/ 	.word	0x00000050
        /*079c*/ 	.short	0x010a
        /*079e*/ 	.byte	0xff
	.zero		1


	//   ....[105]....
        /*07a0*/ 	.word	0x000085e0
        /*07a4*/ 	.word	0x000000ff
        /*07a8*/ 	.word	0x00000000
        /*07ac*/ 	.short	0x0101
        /*07ae*/ 	.byte	0x05
	.zero		1


	//   ....[106]....
        /*07b0*/ 	.word	0x00008e60
        /*07b4*/ 	.word	0x00000000
        /*07b8*/ 	.word	0x00000000
        /*07bc*/ 	.short	0x0101
        /*07be*/ 	.byte	0xff
	.zero		1


	//   ....[107]....
        /*07c0*/ 	.word	0x000090d0
        /*07c4*/ 	.word	0x000000ff
        /*07c8*/ 	.word	0x00000000
        /*07cc*/ 	.short	0x0101
        /*07ce*/ 	.byte	0x04
	.zero		1


	//   ....[108]....
        /*07d0*/ 	.word	0x000090f0
        /*07d4*/ 	.word	0x00000002
        /*07d8*/ 	.word	0x00000110
        /*07dc*/ 	.short	0x010a
        /*07de*/ 	.byte	0xff
	.zero		1


	//   ....[109]....
        /*07e0*/ 	.word	0x00009150
        /*07e4*/ 	.word	0x00000002
        /*07e8*/ 	.word	0x00000028
        /*07ec*/ 	.short	0x010a
        /*07ee*/ 	.byte	0xff
	.zero		1


	//   ....[110]....
        /*07f0*/ 	.word	0x000091b0
        /*07f4*/ 	.word	0x00000002
        /*07f8*/ 	.word	0x00000028
        /*07fc*/ 	.short	0x010a
        /*07fe*/ 	.byte	0xff
	.zero		1


	//   ....[111]....
        /*0800*/ 	.word	0x00009200
        /*0804*/ 	.word	0x00000002
        /*0808*/ 	.word	0x000000a0
        /*080c*/ 	.short	0x010a
        /*080e*/ 	.byte	0xff
	.zero		1


	//   ....[112]....
        /*0810*/ 	.word	0x00009260
        /*0814*/ 	.word	0x00000000
        /*0818*/ 	.word	0x00000000
        /*081c*/ 	.short	0x010a
        /*081e*/ 	.byte	0xff
	.zero		1


	//   ....[113]....
        /*0820*/ 	.word	0x000092c0
        /*0824*/ 	.word	0x00000000
        /*0828*/ 	.word	0x00000000
        /*082c*/ 	.short	0x010a
        /*082e*/ 	.byte	0xff
	.zero		1


	//   ....[114]....
        /*0830*/ 	.word	0x00009320
        /*0834*/ 	.word	0x00000000
        /*0838*/ 	.word	0x00000000
        /*083c*/ 	.short	0x010a
        /*083e*/ 	.byte	0xff
	.zero		1


	//   ....[115]....
        /*0840*/ 	.word	0x00009380
        /*0844*/ 	.word	0x00000000
        /*0848*/ 	.word	0x00000000
        /*084c*/ 	.short	0x010a
        /*084e*/ 	.byte	0xff
	.zero		1


	//   ....[116]....
        /*0850*/ 	.word	0x000093d0
        /*0854*/ 	.word	0x00000000
        /*0858*/ 	.word	0x00000100
        /*085c*/ 	.short	0x010a
        /*085e*/ 	.byte	0xff
	.zero		1


	//   ....[117]....
        /*0860*/ 	.word	0x00009430
        /*0864*/ 	.word	0x00000000
        /*0868*/ 	.word	0x000000b0
        /*086c*/ 	.short	0x010a
        /*086e*/ 	.byte	0xff
	.zero		1


	//   ....[118]....
        /*0870*/ 	.word	0x00009480
        /*0874*/ 	.word	0x00000000
        /*0878*/ 	.word	0x000000a0
        /*087c*/ 	.short	0x010a
        /*087e*/ 	.byte	0xff
	.zero		1


	//   ....[119]....
        /*0880*/ 	.word	0x000094e0
        /*0884*/ 	.word	0x00000000
        /*0888*/ 	.word	0x000000b0
        /*088c*/ 	.short	0x010a
        /*088e*/ 	.byte	0xff
	.zero		1


	//   ....[120]....
        /*0890*/ 	.word	0x00009530
        /*0894*/ 	.word	0x00000000
        /*0898*/ 	.word	0x000000a0
        /*089c*/ 	.short	0x010a
        /*089e*/ 	.byte	0xff
	.zero		1


	//   ....[121]....
        /*08a0*/ 	.word	0x00009590
        /*08a4*/ 	.word	0x00000002
        /*08a8*/ 	.word	0x000000e0
        /*08ac*/ 	.short	0x010a
        /*08ae*/ 	.byte	0xff
	.zero		1


	//   ....[122]....
        /*08b0*/ 	.word	0x000095f0
        /*08b4*/ 	.word	0x00000000
        /*08b8*/ 	.word	0x00000000
        /*08bc*/ 	.short	0x010a
        /*08be*/ 	.byte	0xff
	.zero		1


	//   ....[123]....
        /*08c0*/ 	.word	0x00009650
        /*08c4*/ 	.word	0x00000000
        /*08c8*/ 	.word	0x00000000
        /*08cc*/ 	.short	0x010a
        /*08ce*/ 	.byte	0xff
	.zero		1


	//   ....[124]....
        /*08d0*/ 	.word	0x000096b0
        /*08d4*/ 	.word	0x00000000
        /*08d8*/ 	.word	0x00000000
        /*08dc*/ 	.short	0x010a
        /*08de*/ 	.byte	0xff
	.zero		1


	//   ....[125]....
        /*08e0*/ 	.word	0x00009710
        /*08e4*/ 	.word	0x00000000
        /*08e8*/ 	.word	0x00000000
        /*08ec*/ 	.short	0x010a
        /*08ee*/ 	.byte	0xff
	.zero		1


	//   ....[126]....
        /*08f0*/ 	.word	0x00009770
        /*08f4*/ 	.word	0x00000000
        /*08f8*/ 	.word	0x00000000
        /*08fc*/ 	.short	0x010a
        /*08fe*/ 	.byte	0xff
	.zero		1


	//   ....[127]....
        /*0900*/ 	.word	0x000097c0
        /*0904*/ 	.word	0x00000000
        /*0908*/ 	.word	0x000000a0
        /*090c*/ 	.short	0x010a
        /*090e*/ 	.byte	0xff
	.zero		1


	//   ....[128]....
        /*0910*/ 	.word	0x00009820
        /*0914*/ 	.word	0x00000000
        /*0918*/ 	.word	0x00000098
        /*091c*/ 	.short	0x010a
        /*091e*/ 	.byte	0xff
	.zero		1


	//   ....[129]....
        /*0920*/ 	.word	0x00009880
        /*0924*/ 	.word	0x00000000
        /*0928*/ 	.word	0x00000070
        /*092c*/ 	.short	0x010a
        /*092e*/ 	.byte	0xff
	.zero		1


	//   ....[130]....
        /*0930*/ 	.word	0x000098e0
        /*0934*/ 	.word	0x00000000
        /*0938*/ 	.word	0x00000078
        /*093c*/ 	.short	0x010a
        /*093e*/ 	.byte	0xff
	.zero		1


	//   ....[131]....
        /*0940*/ 	.word	0x00009940
        /*0944*/ 	.word	0x00000000
        /*0948*/ 	.word	0x00000080
        /*094c*/ 	.short	0x010a
        /*094e*/ 	.byte	0xff
	.zero		1


	//   ....[132]....
        /*0950*/ 	.word	0x000099a0
        /*0954*/ 	.word	0x00000000
        /*0958*/ 	.word	0x00000088
        /*095c*/ 	.short	0x010a
        /*095e*/ 	.byte	0xff
	.zero		1


	//   ....[133]....
        /*0960*/ 	.word	0x00009a00
        /*0964*/ 	.word	0x00000000
        /*0968*/ 	.word	0x00000070
        /*096c*/ 	.short	0x010a
        /*096e*/ 	.byte	0xff
	.zero		1


	//   ....[134]....
        /*0970*/ 	.word	0x00009a60
        /*0974*/ 	.word	0x00000000
        /*0978*/ 	.word	0x00000078
        /*097c*/ 	.short	0x010a
        /*097e*/ 	.byte	0xff
	.zero		1


	//   ....[135]....
        /*0980*/ 	.word	0x00009ac0
        /*0984*/ 	.word	0x00000000
        /*0988*/ 	.word	0x00000080
        /*098c*/ 	.short	0x010a
        /*098e*/ 	.byte	0xff
	.zero		1


	//   ....[136]....
        /*0990*/ 	.word	0x00009b10
        /*0994*/ 	.word	0x00000000
        /*0998*/ 	.word	0x000000a0
        /*099c*/ 	.short	0x010a
        /*099e*/ 	.byte	0xff
	.zero		1


	//   ....[137]....
        /*09a0*/ 	.word	0x00009b70
        /*09a4*/ 	.word	0x00000002
        /*09a8*/ 	.word	0x00000050
        /*09ac*/ 	.short	0x010a
        /*09ae*/ 	.byte	0xff
	.zero		1


	//   ....[138]....
        /*09b0*/ 	.word	0x00009bc0
        /*09b4*/ 	.word	0x00000040
        /*09b8*/ 	.word	0x000000c0
        /*09bc*/ 	.short	0x010a
        /*09be*/ 	.byte	0xff
	.zero		1


	//   ....[139]....
        /*09c0*/ 	.word	0x00009c10
        /*09c4*/ 	.word	0x00000002
        /*09c8*/ 	.word	0x00000050
        /*09cc*/ 	.short	0x010a
        /*09ce*/ 	.byte	0xff
	.zero		1


	//   ....[140]....
        /*09d0*/ 	.word	0x00009c60
        /*09d4*/ 	.word	0x00000000
        /*09d8*/ 	.word	0x00000050
        /*09dc*/ 	.short	0x010a
        /*09de*/ 	.byte	0xff
	.zero		1


	//   ....[141]....
        /*09e0*/ 	.word	0x00009cb0
        /*09e4*/ 	.word	0x00000000
        /*09e8*/ 	.word	0x00000050
        /*09ec*/ 	.short	0x010a
        /*09ee*/ 	.byte	0xff
	.zero		1


	//----- nvinfo : EIATTR_NUM_MBARRIERS
	.align		4
.L_47:
        /*09f0*/ 	.byte	0x03, 0x38
        /*09f2*/ 	.short	0x0024


	//----- nvinfo : EIATTR_EXIT_INSTR_OFFSETS
	.align		4
        /*09f4*/ 	.byte	0x04, 0x1c
        /*09f6*/ 	.short	(.L_49 - .L_48)


	//   ....[0]....
.L_48:
        /*09f8*/ 	.word	0x00002950


	//   ....[1]....
        /*09fc*/ 	.word	0x00002e50


	//   ....[2]....
        /*0a00*/ 	.word	0x00002eb0


	//   ....[3]....
        /*0a04*/ 	.word	0x00003dc0


	//   ....[4]....
        /*0a08*/ 	.word	0x00004dc0


	//   ....[5]....
        /*0a0c*/ 	.word	0x00004e00


	//   ....[6]....
        /*0a10*/ 	.word	0x00008fc0


	//   ....[7]....
        /*0a14*/ 	.word	0x00009040


	//   ....[8]....
        /*0a18*/ 	.word	0x00009070


	//   ....[9]....
        /*0a1c*/ 	.word	0x000090e0


	//----- nvinfo : EIATTR_MAX_THREADS
	.align		4
.L_49:
        /*0a20*/ 	.byte	0x04, 0x05
        /*0a22*/ 	.short	(.L_51 - .L_50)
.L_50:
        /*0a24*/ 	.word	0x00000100
        /*0a28*/ 	.word	0x00000001
        /*0a2c*/ 	.word	0x00000001


	//----- nvinfo : EIATTR_CRS_STACK_SIZE
	.align		4
.L_51:
        /*0a30*/ 	.byte	0x04, 0x1e
        /*0a32*/ 	.short	(.L_53 - .L_52)
.L_52:
        /*0a34*/ 	.word	0x00000000


	//----- nvinfo : EIATTR_CBANK_PARAM_SIZE
	.align		4
.L_53:
        /*0a38*/ 	.byte	0x03, 0x19
        /*0a3a*/ 	.short	0x0800


	//----- nvinfo : EIATTR_PARAM_CBANK
	.align		4
        /*0a3c*/ 	.byte	0x04, 0x0a
        /*0a3e*/ 	.short	(.L_55 - .L_54)
	.align		4
.L_54:
        /*0a40*/ 	.word	index@(.nv.constant0._ZN7cutlass13device_kernelINS_4gemm6kernel13GemmUniversalIN4cute5tupleIJiiiiEEENS1_10collective13CollectiveMmaINS1_35MainloopSm100TmaUmmaWarpSpecializedILi5ELi2ELi4ENS5_IJNS4_1CILi1EEENSA_ILi4EEESB_EEEEENS5_IJNSA_ILi128EEESF_NSA_ILi64EEEEEENS_6half_tENS5_IJSB_llEEESI_NS5_IJlSB_lEEENS4_8TiledMMAINS4_8MMA_AtomIJNS4_20SM100_MMA_F16BF16_SSISI_SI_fLi128ELi128ELNS4_4UMMA5MajorE1ELSP_0ELNSO_7ScaleInE0ELSQ_0EEEEEENS4_6LayoutINS5_IJSB_SB_SB_EEENS5_IJNSA_ILi0EEESV_SV_EEEEENS5_IJNS4_10UnderscoreESY_SY_EEEEENS4_23SM90_TMA_LOAD_MULTICASTENS4_14ComposedLayoutINS4_7SwizzleILi3ELi4ELi3EEENS4_18smem_ptr_flag_bitsILi16EEENST_INS5_IJSG_NSA_ILi8EEEEEENS5_IJSB_SG_EEEEEEEvNS4_8identityENS4_13SM90_TMA_LOADENS12_IS14_S16_NST_INS5_IJS17_SG_EEENS5_IJSG_SB_EEEEEEEvS1C_EENS_8epilogue10collective18CollectiveEpilogueINS1J_23Sm100TmaWarpSpecializedILi4ELi2ELi32ELb1ELb0EEEJSH_NS5_IJNST_ISF_SB_EENST_INSA_ILi32EEESB_EEEEESI_SK_SI_SK_NS1J_6fusion15FusionCallbacksIS1N_NS1S_17LinearCombinationISI_fSI_fLNS_15FloatRoundStyleE2EEESH_S1R_JEEENS4_5SM1004TMEM4LOAD26SM100_TMEM_LOAD_32dp32b32xES1D_NS12_INS13_ILi2ELi4ELi3EEES16_NST_INS5_IJS17_S1P_EEENS5_IJS1P_SB_EEEEEEENS4_39AutoVectorizingCopyWithAssumedAlignmentILi128EEENS4_14SM90_TMA_STOREES26_S28_S28_EEEvvEEEEvNT_6ParamsE)
        /*0a44*/ 	.short	0x0380
        /*0a46*/ 	.short	0x0800


	//----- nvinfo : EIATTR_SW_WAR
	.align		4
.L_55:
        /*0a48*/ 	.byte	0x04, 0x36
        /*0a4a*/ 	.short	(.L_57 - .L_56)
.L_56:
        /*0a4c*/ 	.word	0x00000008
.L_57:


//--------------------- .nv.callgraph             --------------------------
	.section	.nv.callgraph,"",@"SHT_CUDA_CALLGRAPH"
	.align	4
	.sectionentsize	8
	.align		4
        /*0000*/ 	.word	0x00000000
	.align		4
        /*0004*/ 	.word	0xffffffff
	.align		4
        /*0008*/ 	.word	index@(_ZN7cutlass13device_kernelINS_4gemm6kernel13GemmUniversalIN4cute5tupleIJiiiiEEENS1_10collective13CollectiveMmaINS1_35MainloopSm100TmaUmmaWarpSpecializedILi5ELi2ELi4ENS5_IJNS4_1CILi1EEENSA_ILi4EEESB_EEEEENS5_IJNSA_ILi128EEESF_NSA_ILi64EEEEEENS_6half_tENS5_IJSB_llEEESI_NS5_IJlSB_lEEENS4_8TiledMMAINS4_8MMA_AtomIJNS4_20SM100_MMA_F16BF16_SSISI_SI_fLi128ELi128ELNS4_4UMMA5MajorE1ELSP_0ELNSO_7ScaleInE0ELSQ_0EEEEEENS4_6LayoutINS5_IJSB_SB_SB_EEENS5_IJNSA_ILi0EEESV_SV_EEEEENS5_IJNS4_10UnderscoreESY_SY_EEEEENS4_23SM90_TMA_LOAD_MULTICASTENS4_14ComposedLayoutINS4_7SwizzleILi3ELi4ELi3EEENS4_18smem_ptr_flag_bitsILi16EEENST_INS5_IJSG_NSA_ILi8EEEEEENS5_IJSB_SG_EEEEEEEvNS4_8identityENS4_13SM90_TMA_LOADENS12_IS14_S16_NST_INS5_IJS17_SG_EEENS5_IJSG_SB_EEEEEEEvS1C_EENS_8epilogue10collective18CollectiveEpilogueINS1J_23Sm100TmaWarpSpecializedILi4ELi2ELi32ELb1ELb0EEEJSH_NS5_IJNST_ISF_SB_EENST_INSA_ILi32EEESB_EEEEESI_SK_SI_SK_NS1J_6fusion15FusionCallbacksIS1N_NS1S_17LinearCombinationISI_fSI_fLNS_15FloatRoundStyleE2EEESH_S1R_JEEENS4_5SM1004TMEM4LOAD26SM100_TMEM_LOAD_32dp32b32xES1D_NS12_INS13_ILi2ELi4ELi3EEES16_NST_INS5_IJS17_S1P_EEENS5_IJS1P_SB_EEEEEEENS4_39AutoVectorizingCopyWithAssumedAlignmentILi128EEENS4_14SM90_TMA_STOREES26_S28_S28_EEEvvEEEEvNT_6ParamsE)
	.align		4
        /*000c*/ 	.word	index@(__assertfail)
	.align		4
        /*0010*/ 	.word	0x00000000
	.align		4
        /*0014*/ 	.word	0xfffffffe
	.align		4
        /*0018*/ 	.word	0x00000000
	.align		4
        /*001c*/ 	.word	0xfffffffd
	.align		4
        /*0020*/ 	.word	0x00000000
	.align		4
        /*0024*/ 	.word	0xfffffffc


//--------------------- .nv.constant4             --------------------------
	.section	.nv.constant4,"a",@progbits
	.align	8
	.align		8
.nv.constant4:
        /*0000*/ 	.dword	__assertfail
	.align		8
        /*0008*/ 	.dword	__unnamed_1
	.align		8
        /*0010*/ 	.dword	__unnamed_2
	.align		8
        /*0018*/ 	.dword	_ZN40_INTERNAL_ea445bd6_4_k_cu_433226e8_325754cuda3std3__45__cpo5beginE
	.align		8
        /*0020*/ 	.dword	_ZN40_INTERNAL_ea445bd6_4_k_cu_433226e8_325754cuda3std3__45__cpo3endE
	.align		8
        /*0028*/ 	.dword	_ZN40_INTERNAL_ea445bd6_4_k_cu_433226e8_325754cuda3std3__45__cpo6cbeginE
	.align		8
        /*0030*/ 	.dword	_ZN40_INTERNAL_ea445bd6_4_k_cu_433226e8_325754cuda3std3__45__cpo4cendE
	.align		8
        /*0038*/ 	.dword	_ZN40_INTERNAL_ea445bd6_4_k_cu_433226e8_325754cuda3std3__442_GLOBAL__N__ea445bd6_4_k_cu_433226e8_325756ignoreE
	.align		8
        /*0040*/ 	.dword	_ZN40_INTERNAL_ea445bd6_4_k_cu_433226e8_325754cuda3std3__419piecewise_constructE
	.align		8
        /*0048*/ 	.dword	_ZN40_INTERNAL_ea445bd6_4_k_cu_433226e8_325754cuda3std3__48in_placeE
	.align		8
        /*0050*/ 	.dword	_ZN40_INTERNAL_ea445bd6_4_k_cu_433226e8_325754cuda3std6ranges3__45__cpo4swapE
	.align		8
        /*0058*/ 	.dword	_ZN40_INTERNAL_ea445bd6_4_k_cu_433226e8_325754cuda3std6ranges3__45__cpo9iter_moveE
	.align		8
        /*0060*/ 	.dword	_ZN40_INTERNAL_ea445bd6_4_k_cu_433226e8_325754cute7productE
	.align		8
        /*0068*/ 	.dword	_ZN40_INTERNAL_ea445bd6_4_k_cu_433226e8_325754cute1_E
	.align		8
        /*0070*/ 	.dword	$str$25
	.align		8
        /*0078*/ 	.dword	$str$26
	.align		8
        /*0080*/ 	.dword	$str$27
	.align		8
        /*0088*/ 	.dword	$str$28


//--------------------- .text._ZN7cutlass13device_kernelINS_4gemm6kernel13GemmUniversalIN4cute5tupleIJiiiiEEENS1_10collective13CollectiveMmaINS1_35MainloopSm100TmaUmmaWarpSpecializedILi5ELi2ELi4ENS5_IJNS4_1CILi1EEENSA_ILi4EEESB_EEEEENS5_IJNSA_ILi128EEESF_NSA_ILi64EEEEEENS_6half_tENS5_IJSB_llEEESI_NS5_IJlSB_lEEENS4_8TiledMMAINS4_8MMA_AtomIJNS4_20SM100_MMA_F16BF16_SSISI_SI_fLi128ELi128ELNS4_4UMMA5MajorE1ELSP_0ELNSO_7ScaleInE0ELSQ_0EEEEEENS4_6LayoutINS5_IJSB_SB_SB_EEENS5_IJNSA_ILi0EEESV_SV_EEEEENS5_IJNS4_10UnderscoreESY_SY_EEEEENS4_23SM90_TMA_LOAD_MULTICASTENS4_14ComposedLayoutINS4_7SwizzleILi3ELi4ELi3EEENS4_18smem_ptr_flag_bitsILi16EEENST_INS5_IJSG_NSA_ILi8EEEEEENS5_IJSB_SG_EEEEEEEvNS4_8identityENS4_13SM90_TMA_LOADENS12_IS14_S16_NST_INS5_IJS17_SG_EEENS5_IJSG_SB_EEEEEEEvS1C_EENS_8epilogue10collective18CollectiveEpilogueINS1J_23Sm100TmaWarpSpecializedILi4ELi2ELi32ELb1ELb0EEEJSH_NS5_IJNST_ISF_SB_EENST_INSA_ILi32EEESB_EEEEESI_SK_SI_SK_NS1J_6fusion15FusionCallbacksIS1N_NS1S_17LinearCombinationISI_fSI_fLNS_15FloatRoundStyleE2EEESH_S1R_JEEENS4_5SM1004TMEM4LOAD26SM100_TMEM_LOAD_32dp32b32xES1D_NS12_INS13_ILi2ELi4ELi3EEES16_NST_INS5_IJS17_S1P_EEENS5_IJS1P_SB_EEEEEEENS4_39AutoVectorizingCopyWithAssumedAlignmentILi128EEENS4_14SM90_TMA_STOREES26_S28_S28_EEEvvEEEEvNT_6ParamsE --------------------------
	.section	.text._ZN7cutlass13device_kernelINS_4gemm6kernel13GemmUniversalIN4cute5tupleIJiiiiEEENS1_10collective13CollectiveMmaINS1_35MainloopSm100TmaUmmaWarpSpecializedILi5ELi2ELi4ENS5_IJNS4_1CILi1EEENSA_ILi4EEESB_EEEEENS5_IJNSA_ILi128EEESF_NSA_ILi64EEEEEENS_6half_tENS5_IJSB_llEEESI_NS5_IJlSB_lEEENS4_8TiledMMAINS4_8MMA_AtomIJNS4_20SM100_MMA_F16BF16_SSISI_SI_fLi128ELi128ELNS4_4UMMA5MajorE1ELSP_0ELNSO_7ScaleInE0ELSQ_0EEEEEENS4_6LayoutINS5_IJSB_SB_SB_EEENS5_IJNSA_ILi0EEESV_SV_EEEEENS5_IJNS4_10UnderscoreESY_SY_EEEEENS4_23SM90_TMA_LOAD_MULTICASTENS4_14ComposedLayoutINS4_7SwizzleILi3ELi4ELi3EEENS4_18smem_ptr_flag_bitsILi16EEENST_INS5_IJSG_NSA_ILi8EEEEEENS5_IJSB_SG_EEEEEEEvNS4_8identityENS4_13SM90_TMA_LOADENS12_IS14_S16_NST_INS5_IJS17_SG_EEENS5_IJSG_SB_EEEEEEEvS1C_EENS_8epilogue10collective18CollectiveEpilogueINS1J_23Sm100TmaWarpSpecializedILi4ELi2ELi32ELb1ELb0EEEJSH_NS5_IJNST_ISF_SB_EENST_INSA_ILi32EEESB_EEEEESI_SK_SI_SK_NS1J_6fusion15FusionCallbacksIS1N_NS1S_17LinearCombinationISI_fSI_fLNS_15FloatRoundStyleE2EEESH_S1R_JEEENS4_5SM1004TMEM4LOAD26SM100_TMEM_LOAD_32dp32b32xES1D_NS12_INS13_ILi2ELi4ELi3EEES16_NST_INS5_IJS17_S1P_EEENS5_IJS1P_SB_EEEEEEENS4_39AutoVectorizingCopyWithAssumedAlignmentILi128EEENS4_14SM90_TMA_STOREES26_S28_S28_EEEvvEEEEvNT_6ParamsE,"ax",@progbits
	.align	128
.text._ZN7cutlass13device_kernelINS_4gemm6kernel13GemmUniversalIN4cute5tupleIJiiiiEEENS1_10collective13CollectiveMmaINS1_35MainloopSm100TmaUmmaWarpSpecializedILi5ELi2ELi4ENS5_IJNS4_1CILi1EEENSA_ILi4EEESB_EEEEENS5_IJNSA_ILi128EEESF_NSA_ILi64EEEEEENS_6half_tENS5_IJSB_llEEESI_NS5_IJlSB_lEEENS4_8TiledMMAINS4_8MMA_AtomIJNS4_20SM100_MMA_F16BF16_SSISI_SI_fLi128ELi128ELNS4_4UMMA5MajorE1ELSP_0ELNSO_7ScaleInE0ELSQ_0EEEEEENS4_6LayoutINS5_IJSB_SB_SB_EEENS5_IJNSA_ILi0EEESV_SV_EEEEENS5_IJNS4_10UnderscoreESY_SY_EEEEENS4_23SM90_TMA_LOAD_MULTICASTENS4_14ComposedLayoutINS4_7SwizzleILi3ELi4ELi3EEENS4_18smem_ptr_flag_bitsILi16EEENST_INS5_IJSG_NSA_ILi8EEEEEENS5_IJSB_SG_EEEEEEEvNS4_8identityENS4_13SM90_TMA_LOADENS12_IS14_S16_NST_INS5_IJS17_SG_EEENS5_IJSG_SB_EEEEEEEvS1C_EENS_8epilogue10collective18CollectiveEpilogueINS1J_23Sm100TmaWarpSpecializedILi4ELi2ELi32ELb1ELb0EEEJSH_NS5_IJNST_ISF_SB_EENST_INSA_ILi32EEESB_EEEEESI_SK_SI_SK_NS1J_6fusion15FusionCallbacksIS1N_NS1S_17LinearCombinationISI_fSI_fLNS_15FloatRoundStyleE2EEESH_S1R_JEEENS4_5SM1004TMEM4LOAD26SM100_TMEM_LOAD_32dp32b32xES1D_NS12_INS13_ILi2ELi4ELi3EEES16_NST_INS5_IJS17_S1P_EEENS5_IJS1P_SB_EEEEEEENS4_39AutoVectorizingCopyWithAssumedAlignmentILi128EEENS4_14SM90_TMA_STOREES26_S28_S28_EEEvvEEEEvNT_6ParamsE:
        .type           _ZN7cutlass13device_kernelINS_4gemm6kernel13GemmUniversalIN4cute5tupleIJiiiiEEENS1_10collective13CollectiveMmaINS1_35MainloopSm100TmaUmmaWarpSpecializedILi5ELi2ELi4ENS5_IJNS4_1CILi1EEENSA_ILi4EEESB_EEEEENS5_IJNSA_ILi128EEESF_NSA_ILi64EEEEEENS_6half_tENS5_IJSB_llEEESI_NS5_IJlSB_lEEENS4_8TiledMMAINS4_8MMA_AtomIJNS4_20SM100_MMA_F16BF16_SSISI_SI_fLi128ELi128ELNS4_4UMMA5MajorE1ELSP_0ELNSO_7ScaleInE0ELSQ_0EEEEEENS4_6LayoutINS5_IJSB_SB_SB_EEENS5_IJNSA_ILi0EEESV_SV_EEEEENS5_IJNS4_10UnderscoreESY_SY_EEEEENS4_23SM90_TMA_LOAD_MULTICASTENS4_14ComposedLayoutINS4_7SwizzleILi3ELi4ELi3EEENS4_18smem_ptr_flag_bitsILi16EEENST_INS5_IJSG_NSA_ILi8EEEEEENS5_IJSB_SG_EEEEEEEvNS4_8identityENS4_13SM90_TMA_LOADENS12_IS14_S16_NST_INS5_IJS17_SG_EEENS5_IJSG_SB_EEEEEEEvS1C_EENS_8epilogue10collective18CollectiveEpilogueINS1J_23Sm100TmaWarpSpecializedILi4ELi2ELi32ELb1ELb0EEEJSH_NS5_IJNST_ISF_SB_EENST_INSA_ILi32EEESB_EEEEESI_SK_SI_SK_NS1J_6fusion15FusionCallbacksIS1N_NS1S_17LinearCombinationISI_fSI_fLNS_15FloatRoundStyleE2EEESH_S1R_JEEENS4_5SM1004TMEM4LOAD26SM100_TMEM_LOAD_32dp32b32xES1D_NS12_INS13_ILi2ELi4ELi3EEES16_NST_INS5_IJS17_S1P_EEENS5_IJS1P_SB_EEEEEEENS4_39AutoVectorizingCopyWithAssumedAlignmentILi128EEENS4_14SM90_TMA_STOREES26_S28_S28_EEEvvEEEEvNT_6ParamsE,@function
        .size           _ZN7cutlass13device_kernelINS_4gemm6kernel13GemmUniversalIN4cute5tupleIJiiiiEEENS1_10collective13CollectiveMmaINS1_35MainloopSm100TmaUmmaWarpSpecializedILi5ELi2ELi4ENS5_IJNS4_1CILi1EEENSA_ILi4EEESB_EEEEENS5_IJNSA_ILi128EEESF_NSA_ILi64EEEEEENS_6half_tENS5_IJSB_llEEESI_NS5_IJlSB_lEEENS4_8TiledMMAINS4_8MMA_AtomIJNS4_20SM100_MMA_F16BF16_SSISI_SI_fLi128ELi128ELNS4_4UMMA5MajorE1ELSP_0ELNSO_7ScaleInE0ELSQ_0EEEEEENS4_6LayoutINS5_IJSB_SB_SB_EEENS5_IJNSA_ILi0EEESV_SV_EEEEENS5_IJNS4_10UnderscoreESY_SY_EEEEENS4_23SM90_TMA_LOAD_MULTICASTENS4_14ComposedLayoutINS4_7SwizzleILi3ELi4ELi3EEENS4_18smem_ptr_flag_bitsILi16EEENST_INS5_IJSG_NSA_ILi8EEEEEENS5_IJSB_SG_EEEEEEEvNS4_8identityENS4_13SM90_TMA_LOADENS12_IS14_S16_NST_INS5_IJS17_SG_EEENS5_IJSG_SB_EEEEEEEvS1C_EENS_8epilogue10collective18CollectiveEpilogueINS1J_23Sm100TmaWarpSpecializedILi4ELi2ELi32ELb1ELb0EEEJSH_NS5_IJNST_ISF_SB_EENST_INSA_ILi32EEESB_EEEEESI_SK_SI_SK_NS1J_6fusion15FusionCallbacksIS1N_NS1S_17LinearCombinationISI_fSI_fLNS_15FloatRoundStyleE2EEESH_S1R_JEEENS4_5SM1004TMEM4LOAD26SM100_TMEM_LOAD_32dp32b32xES1D_NS12_INS13_ILi2ELi4ELi3EEES16_NST_INS5_IJS17_S1P_EEENS5_IJS1P_SB_EEEEEEENS4_39AutoVectorizingCopyWithAssumedAlignmentILi128EEENS4_14SM90_TMA_STOREES26_S28_S28_EEEvvEEEEvNT_6ParamsE,(.L_x_186 - _ZN7cutlass13device_kernelINS_4gemm6kernel13GemmUniversalIN4cute5tupleIJiiiiEEENS1_10collective13CollectiveMmaINS1_35MainloopSm100TmaUmmaWarpSpecializedILi5ELi2ELi4ENS5_IJNS4_1CILi1EEENSA_ILi4EEESB_EEEEENS5_IJNSA_ILi128EEESF_NSA_ILi64EEEEEENS_6half_tENS5_IJSB_llEEESI_NS5_IJlSB_lEEENS4_8TiledMMAINS4_8MMA_AtomIJNS4_20SM100_MMA_F16BF16_SSISI_SI_fLi128ELi128ELNS4_4UMMA5MajorE1ELSP_0ELNSO_7ScaleInE0ELSQ_0EEEEEENS4_6LayoutINS5_IJSB_SB_SB_EEENS5_IJNSA_ILi0EEESV_SV_EEEEENS5_IJNS4_10UnderscoreESY_SY_EEEEENS4_23SM90_TMA_LOAD_MULTICASTENS4_14ComposedLayoutINS4_7SwizzleILi3ELi4ELi3EEENS4_18smem_ptr_flag_bitsILi16EEENST_INS5_IJSG_NSA_ILi8EEEEEENS5_IJSB_SG_EEEEEEEvNS4_8identityENS4_13SM90_TMA_LOADENS12_IS14_S16_NST_INS5_IJS17_SG_EEENS5_IJSG_SB_EEEEEEEvS1C_EENS_8epilogue10collective18CollectiveEpilogueINS1J_23Sm100TmaWarpSpecializedILi4ELi2ELi32ELb1ELb0EEEJSH_NS5_IJNST_ISF_SB_EENST_INSA_ILi32EEESB_EEEEESI_SK_SI_SK_NS1J_6fusion15FusionCallbacksIS1N_NS1S_17LinearCombinationISI_fSI_fLNS_15FloatRoundStyleE2EEESH_S1R_JEEENS4_5SM1004TMEM4LOAD26SM100_TMEM_LOAD_32dp32b32xES1D_NS12_INS13_ILi2ELi4ELi3EEES16_NST_INS5_IJS17_S1P_EEENS5_IJS1P_SB_EEEEEEENS4_39AutoVectorizingCopyWithAssumedAlignmentILi128EEENS4_14SM90_TMA_STOREES26_S28_S28_EEEvvEEEEvNT_6ParamsE)
        .other          _ZN7cutlass13device_kernelINS_4gemm6kernel13GemmUniversalIN4cute5tupleIJiiiiEEENS1_10collective13CollectiveMmaINS1_35MainloopSm100TmaUmmaWarpSpecializedILi5ELi2ELi4ENS5_IJNS4_1CILi1EEENSA_ILi4EEESB_EEEEENS5_IJNSA_ILi128EEESF_NSA_ILi64EEEEEENS_6half_tENS5_IJSB_llEEESI_NS5_IJlSB_lEEENS4_8TiledMMAINS4_8MMA_AtomIJNS4_20SM100_MMA_F16BF16_SSISI_SI_fLi128ELi128ELNS4_4UMMA5MajorE1ELSP_0ELNSO_7ScaleInE0ELSQ_0EEEEEENS4_6LayoutINS5_IJSB_SB_SB_EEENS5_IJNSA_ILi0EEESV_SV_EEEEENS5_IJNS4_10UnderscoreESY_SY_EEEEENS4_23SM90_TMA_LOAD_MULTICASTENS4_14ComposedLayoutINS4_7SwizzleILi3ELi4ELi3EEENS4_18smem_ptr_flag_bitsILi16EEENST_INS5_IJSG_NSA_ILi8EEEEEENS5_IJSB_SG_EEEEEEEvNS4_8identityENS4_13SM90_TMA_LOADENS12_IS14_S16_NST_INS5_IJS17_SG_EEENS5_IJSG_SB_EEEEEEEvS1C_EENS_8epilogue10collective18CollectiveEpilogueINS1J_23Sm100TmaWarpSpecializedILi4ELi2ELi32ELb1ELb0EEEJSH_NS5_IJNST_ISF_SB_EENST_INSA_ILi32EEESB_EEEEESI_SK_SI_SK_NS1J_6fusion15FusionCallbacksIS1N_NS1S_17LinearCombinationISI_fSI_fLNS_15FloatRoundStyleE2EEESH_S1R_JEEENS4_5SM1004TMEM4LOAD26SM100_TMEM_LOAD_32dp32b32xES1D_NS12_INS13_ILi2ELi4ELi3EEES16_NST_INS5_IJS17_S1P_EEENS5_IJS1P_SB_EEEEEEENS4_39AutoVectorizingCopyWithAssumedAlignmentILi128EEENS4_14SM90_TMA_STOREES26_S28_S28_EEEvvEEEEvNT_6ParamsE,@"STO_CUDA_ENTRY STV_DEFAULT"
_ZN7cutlass13device_kernelINS_4gemm6kernel13GemmUniversalIN4cute5tupleIJiiiiEEENS1_10collective13CollectiveMmaINS1_35MainloopSm100TmaUmmaWarpSpecializedILi5ELi2ELi4ENS5_IJNS4_1CILi1EEENSA_ILi4EEESB_EEEEENS5_IJNSA_ILi128EEESF_NSA_ILi64EEEEEENS_6half_tENS5_IJSB_llEEESI_NS5_IJlSB_lEEENS4_8TiledMMAINS4_8MMA_AtomIJNS4_20SM100_MMA_F16BF16_SSISI_SI_fLi128ELi128ELNS4_4UMMA5MajorE1ELSP_0ELNSO_7ScaleInE0ELSQ_0EEEEEENS4_6LayoutINS5_IJSB_SB_SB_EEENS5_IJNSA_ILi0EEESV_SV_EEEEENS5_IJNS4_10UnderscoreESY_SY_EEEEENS4_23SM90_TMA_LOAD_MULTICASTENS4_14ComposedLayoutINS4_7SwizzleILi3ELi4ELi3EEENS4_18smem_ptr_flag_bitsILi16EEENST_INS5_IJSG_NSA_ILi8EEEEEENS5_IJSB_SG_EEEEEEEvNS4_8identityENS4_13SM90_TMA_LOADENS12_IS14_S16_NST_INS5_IJS17_SG_EEENS5_IJSG_SB_EEEEEEEvS1C_EENS_8epilogue10collective18CollectiveEpilogueINS1J_23Sm100TmaWarpSpecializedILi4ELi2ELi32ELb1ELb0EEEJSH_NS5_IJNST_ISF_SB_EENST_INSA_ILi32EEESB_EEEEESI_SK_SI_SK_NS1J_6fusion15FusionCallbacksIS1N_NS1S_17LinearCombinationISI_fSI_fLNS_15FloatRoundStyleE2EEESH_S1R_JEEENS4_5SM1004TMEM4LOAD26SM100_TMEM_LOAD_32dp32b32xES1D_NS12_INS13_ILi2ELi4ELi3EEES16_NST_INS5_IJS17_S1P_EEENS5_IJS1P_SB_EEEEEEENS4_39AutoVectorizingCopyWithAssumedAlignmentILi128EEENS4_14SM90_TMA_STOREES26_S28_S28_EEEvvEEEEvNT_6ParamsE:
[----:B------:R-:W1:Y:S01]  /*0000*/  LDC R1, c[0x0][0x37c] ;  /* 0x0000df00ff017b82 */ /* 0x000e620000000800 */
[----:B------:R-:W2:Y:S01]  /*0010*/  S2R R101, SR_TID.X ;  /* 0x0000000000657919 */ /* 0x000ea20000002100 */
[----:B------:R-:W3:Y:S01]  /*0020*/  LDCU.64 UR6, c[0x0][0x890] ;  /* 0x00011200ff0677ac */ /* 0x000ee20008000a00 */
[----:B------:R-:W-:Y:S02]  /*0030*/  PRMT R88, RZ, 0x7610, R88 ;  /* 0x00007610ff587816 */ /* 0x000fe40000000058 */
[----:B------:R-:W-:Y:S01]  /*0040*/  ELECT P6, URZ, PT ;  /* 0x0000000000ff782f */ /* 0x000fe200038c0000 */
[----:B------:R-:W4:Y:S01]  /*0050*/  LDCU.64 UR46, c[0x0][0x358] ;  /* 0x00006b00ff2e77ac */ /* 0x000f220008000a00 */
[----:B---3--:R-:W-:-:S04]  /*0060*/  UISETP.NE.U32.AND UP0, UPT, UR6, URZ, UPT ;  /* 0x000000ff0600728c */ /* 0x008fc8000bf05070 */
[----:B------:R-:W-:Y:S01]  /*0070*/  UISETP.NE.AND.EX UP0, UPT, UR7, URZ, UPT, UP0 ;  /* 0x000000ff0700728c */ /* 0x000fe2000bf05300 */
[----:B--2---:R-:W-:-:S05]  /*0080*/  SHF.R.U32.HI R92, RZ, 0x5, R101 ;  /* 0x00000005ff5c7819 */ /* 0x004fca0000011665 */
[----:B------:R-:W2:Y:S02]  /*0090*/  SHFL.IDX PT, R0, R92, RZ, 0x1f ;  /* 0x00001fff5c007589 */ /* 0x000ea400000e0000 */
[----:B--2---:R-:W-:Y:S01]  /*00a0*/  R2UR UR5, R0 ;  /* 0x00000000000572ca */ /* 0x004fe200000e0000 */
[----:B-1--4-:R-:W-:-:S14]  /*00b0*/  BRA.U UP0, `(.L_x_0) ;  /* 0x00000001002c7547 */ /* 0x012fdc000b800000 */
[----:B------:R-:W1:Y:S02]  /*00c0*/  LDCU.64 UR8, c[0x0][0x888] ;  /* 0x00011100ff0877ac */ /* 0x000e640008000a00 */
[----:B-1----:R-:W-:-:S04]  /*00d0*/  UISETP.NE.U32.AND UP0, UPT, UR8, URZ, UPT ;  /* 0x000000ff0800728c */ /* 0x002fc8000bf05070 */
[----:B------:R-:W-:-:S09]  /*00e0*/  UISETP.NE.AND.EX UP0, UPT, UR9, URZ, UPT, UP0 ;  /* 0x000000ff0900728c */ /* 0x000fd2000bf05300 */
[----:B------:R-:W-:Y:S05]  /*00f0*/  BRA.U !UP0, `(.L_x_1) ;  /* 0x0000000108107547 */ /* 0x000fea000b800000 */
[----:B------:R-:W1:Y:S02]  /*0100*/  LDC.64 R2, c[0x0][0x888] ;  /* 0x00022200ff027b82 */ /* 0x000e640000000a00 */
[----:B-1----:R1:W5:Y:S01]  /*0110*/  LDG.E R49, desc[UR46][R2.64] ;  /* 0x0000002e02317981 */ /* 0x002362000c1e1900 */
[----:B------:R-:W-:Y:S01]  /*0120*/  HFMA2 R88, -RZ, RZ, 0, 5.9604644775390625e-08 ;  /* 0x00000001ff587431 */ /* 0x000fe200000001ff */
[----:B------:R-:W-:Y:S05]  /*0130*/  BRA `(.L_x_0) ;  /* 0x00000000000c7947 */ /* 0x000fea0003800000 */
.L_x_1:
[----:B------:R-:W1:Y:S01]  /*0140*/  LDCU UR4, c[0x0][0x880] ;  /* 0x00011000ff0477ac */ /* 0x000e620008000800 */
[----:B------:R-:W-:Y:S01]  /*0150*/  HFMA2 R88, -RZ, RZ, 0, 5.9604644775390625e-08 ;  /* 0x00000001ff587431 */ /* 0x000fe200000001ff */
[----:B-1----:R-:W-:Y:S02]  /*0160*/  MOV R49, UR4 ;  /* 0x0000000400317c02 */ /* 0x002fe40008000f00 */
.L_x_0:
[----:B------:R-:W2:Y:S02]  /*0170*/  LDCU.64 UR8, c[0x0][0x8b0] ;  /* 0x00011600ff0877ac */ /* 0x000ea40008000a00 */
[----:B--2---:R-:W-:-:S04]  /*0180*/  UISETP.NE.U32.AND UP0, UPT, UR8, URZ, UPT ;  /* 0x000000ff0800728c */ /* 0x004fc8000bf05070 */
[----:B------:R-:W-:-:S09]  /*0190*/  UISETP.NE.AND.EX UP0, UPT, UR9, URZ, UPT, UP0 ;  /* 0x000000ff0900728c */ /* 0x000fd2000bf05300 */
[----:B------:R-:W-:Y:S05]  /*01a0*/  BRA.U UP0, `(.L_x_2) ;  /* 0x0000000100247547 */ /* 0x000fea000b800000 */
[----:B------:R-:W2:Y:S02]  /*01b0*/  LDCU.64 UR8, c[0x0][0x8a8] ;  /* 0x00011500ff0877ac */ /* 0x000ea40008000a00 */
[----:B--2---:R-:W-:-:S04]  /*01c0*/  UISETP.NE.U32.AND UP0, UPT, UR8, URZ, UPT ;  /* 0x000000ff0800728c */ /* 0x004fc8000bf05070 */
[----:B------:R-:W-:-:S09]  /*01d0*/  UISETP.NE.AND.EX UP0, UPT, UR9, URZ, UPT, UP0 ;  /* 0x000000ff0900728c */ /* 0x000fd2000bf05300 */
[----:B------:R-:W-:Y:S05]  /*01e0*/  BRA.U !UP0, `(.L_x_3) ;  /* 0x00000001080c7547 */ /* 0x000fea000b800000 */
[----:B-1----:R-:W1:Y:S02]  /*01f0*/  LDC.64 R2, c[0x0][0x8a8] ;  /* 0x00022a00ff027b82 */ /* 0x002e640000000a00 */
[----:B-1----:R2:W5:Y:S01]  /*0200*/  LDG.E R47, desc[UR46][R2.64] ;  /* 0x0000002e022f7981 */ /* 0x002562000c1e1900 */
[----:B------:R-:W-:Y:S05]  /*0210*/  BRA `(.L_x_2) ;  /* 0x0000000000087947 */ /* 0x000fea0003800000 */
.L_x_3:
[----:B------:R-:W2:Y:S02]  /*0220*/  LDCU UR4, c[0x0][0x8a0] ;  /* 0x00011400ff0477ac */ /* 0x000ea40008000800 */
[----:B--2---:R-:W-:Y:S02]  /*0230*/  MOV R47, UR4 ;  /* 0x00000004002f7c02 */ /* 0x004fe40008000f00 */
.L_x_2:
[----:B------:R-:W-:Y:S01]  /*0240*/  IMAD.U32 R0, RZ, RZ, UR5 ;  /* 0x00000005ff007e24 */ /* 0x000fe2000f8e00ff */
[----:B------:R-:W-:Y:S04]  /*0250*/  BSSY.RECONVERGENT B0, `(.L_x_4) ;  /* 0x000000c000007945 */ /* 0x000fe80003800200 */
[C---:B------:R-:W-:Y:S02]  /*0260*/  ISETP.NE.OR P1, PT, R0.reuse, 0x1, !P6 ;  /* 0x000000010000780c */ /* 0x040fe40007725670 */
[----:B------:R-:W-:-:S11]  /*0270*/  ISETP.NE.OR P0, PT, R0, 0x3, !P6 ;  /* 0x000000030000780c */ /* 0x000fd60007705670 */
[----:B------:R-:W-:Y:S05]  /*0280*/  @P1 BRA `(.L_x_5) ;  /* 0x0000000000201947 */ /* 0x000fea0003800000 */
[----:B------:R-:W3:Y:S02]  /*0290*/  LDCU.64 UR8, c[0x0][0x348] ;  /* 0x00006900ff0877ac */ /* 0x000ee40008000a00 */
[----:B---3--:R-:W-:Y:S02]  /*02a0*/  UIADD3 UR10, UP1, UPT, UR8, 0x80, URZ ;  /* 0x00000080080a7890 */ /* 0x008fe4000ff3e0ff */
[----:B------:R-:W-:Y:S02]  /*02b0*/  UIADD3 UR8, UP0, UPT, UR8, 0x180, URZ ;  /* 0x0000018008087890 */ /* 0x000fe4000ff1e0ff */
[----:B------:R-:W-:Y:S02]  /*02c0*/  UIADD3.X UR11, UPT, UPT, URZ, UR9, URZ, UP1, !UPT ;  /* 0x00000009ff0b7290 */ /* 0x000fe40008ffe4ff */
[----:B------:R-:W-:-:S07]  /*02d0*/  UIADD3.X UR9, UPT, UPT, URZ, UR9, URZ, UP0, !UPT ;  /* 0x00000009ff097290 */ /* 0x000fce00087fe4ff */
[----:B------:R3:W-:Y:S02]  /*02e0*/  UTMACCTL.PF [UR10] ;  /* 0x000000000a0079b9 */ /* 0x0007e40008040000 */
[----:B------:R3:W-:Y:S02]  /*02f0*/  UTMACCTL.PF [UR8] ;  /* 0x00000000080079b9 */ /* 0x0007e40008040000 */
[----:B---3--:R-:W-:Y:S01]  /*0300*/  NOP ;  /* 0x0000000000007918 */ /* 0x008fe20000000000 */
.L_x_5:
[----:B------:R-:W-:Y:S05]  /*0310*/  BSYNC.RECONVERGENT B0 ;  /* 0x0000000000007941 */ /* 0x000fea0003800200 */
.L_x_4:
[----:B------:R-:W-:Y:S04]  /*0320*/  BSSY.RECONVERGENT B0, `(.L_x_6) ;  /* 0x000000a000007945 */ /* 0x000fe80003800200 */
        /* <DEDUP_REMOVED lines=9> */
.L_x_7:
[----:B------:R-:W-:Y:S05]  /*03c0*/  BSYNC.RECONVERGENT B0 ;  /* 0x0000000000007941 */ /* 0x000fea0003800200 */
.L_x_6:
[----:B------:R-:W3:Y:S01]  /*03d0*/  LDCU.64 UR8, c[0x0][0x888] ;  /* 0x00011100ff0877ac */ /* 0x000ee20008000a00 */
[----:B------:R-:W-:Y:S02]  /*03e0*/  UISETP.EQ.U32.AND UP1, UPT, UR6, URZ, UPT ;  /* 0x000000ff0600728c */ /* 0x000fe4000bf22070 */
[----:B------:R-:W-:Y:S02]  /*03f0*/  UPLOP3.LUT UP4, UPT, UPT, UPT, UPT, 0x80, 0x8 ;  /* 0x000000000008789c */ /* 0x000fe40003f8f070 */
[----:B---3--:R-:W-:-:S04]  /*0400*/  UISETP.NE.U32.AND UP0, UPT, UR8, URZ, UPT ;  /* 0x000000ff0800728c */ /* 0x008fc8000bf05070 */
[----:B------:R-:W-:-:S04]  /*0410*/  UISETP.NE.AND.EX UP0, UPT, UR9, URZ, UPT, UP0 ;  /* 0x000000ff0900728c */ /* 0x000fc8000bf05300 */
[----:B------:R-:W-:-:S04]  /*0420*/  UISETP.EQ.OR.EX UP2, UPT, UR7, URZ, !UP0, UP1 ;  /* 0x000000ff0700728c */ /* 0x000fc8000c742710 */
[----:B------:R-:W-:-:S05]  /*0430*/  UP2UR UR50, UPR, URZ, 0x4 ;  /* 0x00000004ff327883 */ /* 0x000fca0008000000 */
[----:B------:R-:W-:Y:S07]  /*0440*/  BRA.U !UP2, `(.L_x_8) ;  /* 0x000000010a207547 */ /* 0x000fee000b800000 */
[----:B------:R-:W-:Y:S01]  /*0450*/  UISETP.NE.U32.AND UP1, UPT, UR6, URZ, UPT ;  /* 0x000000ff0600728c */ /* 0x000fe2000bf25070 */
[----:B-----5:R-:W-:Y:S01]  /*0460*/  FSETP.NEU.AND P0, PT, R49, RZ, PT ;  /* 0x000000ff3100720b */ /* 0x020fe20003f0d000 */
[----:B------:R-:W-:Y:S02]  /*0470*/  USEL UR4, URZ, 0xffffffff, UP0 ;  /* 0xffffffffff047887 */ /* 0x000fe40008000000 */
[----:B------:R-:W-:-:S10]  /*0480*/  UISETP.NE.AND.EX UP1, UPT, UR7, URZ, UPT, UP1 ;  /* 0x000000ff0700728c */ /* 0x000fd4000bf25310 */
[----:B------:R-:W-:Y:S01]  /*0490*/  VOTEU.ANY UP0, P0 ;  /* 0x0000000000ff7886 */ /* 0x000fe20000000100 */
[----:B------:R-:W-:-:S04]  /*04a0*/  @!UP1 USEL UR4, URZ, 0xffffffff, UP0 ;  /* 0xffffffffff049887 */ /* 0x000fc80008000000 */
[----:B------:R-:W-:-:S04]  /*04b0*/  ULOP3.LUT UR4, UR4, 0x1, URZ, 0xc0, !UPT ;  /* 0x0000000104047892 */ /* 0x000fc8000f8ec0ff */
[----:B------:R-:W-:-:S11]  /*04c0*/  UISETP.NE.U32.AND UP4, UPT, UR4, 0x1, UPT ;  /* 0x000000010400788c */ /* 0x000fd6000bf85070 */
.L_x_8:
[----:B-12---:R-:W1:Y:S01]  /*04d0*/  SHFL.IDX PT, R2, R92, RZ, 0x1f ;  /* 0x00001fff5c027589 */ /* 0x006e6200000e0000 */
[----:B------:R-:W-:-:S04]  /*04e0*/  UISETP.NE.AND UP0, UPT, UR5, 0x2, UPT ;  /* 0x000000020500788c */ /* 0x000fc8000bf05270 */
[----:B------:R-:W-:Y:S01]  /*04f0*/  USEL UR7, URZ, 0x1, UP0 ;  /* 0x00000001ff077887 */ /* 0x000fe20008000000 */
[----:B-1----:R-:W-:-:S13]  /*0500*/  ISETP.NE.AND P0, PT, R2, RZ, PT ;  /* 0x000000ff0200720c */ /* 0x002fda0003f05270 */
[----:B------:R-:W-:Y:S05]  /*0510*/  @P0 BRA `(.L_x_9) ;  /* 0x0000000000600947 */ /* 0x000fea0003800000 */
[----:B------:R-:W1:Y:S01]  /*0520*/  S2UR UR8, SR_CgaCtaId ;  /* 0x00000000000879c3 */ /* 0x000e620000008800 */
[----:B------:R-:W-:Y:S01]  /*0530*/  UMOV UR9, 0x400 ;  /* 0x0000040000097882 */ /* 0x000fe20000000000 */
[----:B------:R-:W-:Y:S01]  /*0540*/  UMOV UR6, 0x1 ;  /* 0x0000000100067882 */ /* 0x000fe20000000000 */
[----:B------:R-:W-:Y:S01]  /*0550*/  UMOV UR4, 0x4 ;  /* 0x0000000400047882 */ /* 0x000fe20000000000 */
[----:B------:R-:W-:-:S04]  /*0560*/  UIADD3 UR10, UPT, UPT, -UR6, 0x100000, URZ ;  /* 0x00100000060a7890 */ /* 0x000fc8000fffe1ff */
[----:B------:R-:W-:Y:S02]  /*0570*/  USHF.L.U32 UR11, UR10, 0xb, URZ ;  /* 0x0000000b0a0b7899 */ /* 0x000fe400080006ff */
[----:B------:R-:W-:Y:S02]  /*0580*/  USHF.L.U32 UR10, UR10, 0x1, URZ ;  /* 0x000000010a0a7899 */ /* 0x000fe400080006ff */
[----:B------:R-:W-:-:S04]  /*0590*/  UIADD3 UR12, UPT, UPT, -UR4, 0x100000, URZ ;  /* 0x00100000040c7890 */ /* 0x000fc8000fffe1ff */
[----:B------:R-:W-:Y:S02]  /*05a0*/  USHF.L.U32 UR13, UR12, 0xb, URZ ;  /* 0x0000000b0c0d7899 */ /* 0x000fe400080006ff */
[----:B------:R-:W-:Y:S01]  /*05b0*/  USHF.L.U32 UR12, UR12, 0x1, URZ ;  /* 0x000000010c0c7899 */ /* 0x000fe200080006ff */
[----:B------:R-:W-:Y:S01]  /*05c0*/  ELECT P0, URZ, PT ;  /* 0x0000000000ff782f */ /* 0x000fe20003800000 */
[----:B-1----:R-:W-:Y:S01]  /*05d0*/  ULEA UR8, UR8, UR9, 0x18 ;  /* 0x0000000908087291 */ /* 0x002fe2000f8ec0ff */
[----:B------:R-:W1:Y:S11]  /*05e0*/  FENCE.VIEW.ASYNC.S ;  /* 0x00000000000073c6 */ /* 0x000e760000000000 */
[----:B-1----:R1:W2:Y:S01]  /*05f0*/  SYNCS.EXCH.64 URZ, [UR8], UR10 ;  /* 0x0000000a08ff75b2 */ /* 0x0022a20008000100 */
[----:B------:R1:W3:Y:S01]  /*0600*/  SYNCS.EXCH.64 URZ, [UR8+0x28], UR12 ;  /* 0x0000280c08ff75b2 */ /* 0x0002e20008000100 */
[----:B------:R1:W4:Y:S01]  /*0610*/  SYNCS.EXCH.64 URZ, [UR8+0x8], UR10 ;  /* 0x0000080a08ff75b2 */ /* 0x0003220008000100 */
[----:B------:R1:W1:Y:S01]  /*0620*/  SYNCS.EXCH.64 URZ, [UR8+0x30], UR12 ;  /* 0x0000300c08ff75b2 */ /* 0x0002620008000100 */
[----:B------:R1:W1:Y:S01]  /*0630*/  SYNCS.EXCH.64 URZ, [UR8+0x10], UR10 ;  /* 0x0000100a08ff75b2 */ /* 0x0002620008000100 */
[----:B------:R1:W1:Y:S01]  /*0640*/  SYNCS.EXCH.64 URZ, [UR8+0x38], UR12 ;  /* 0x0000380c08ff75b2 */ /* 0x0002620008000100 */
[----:B------:R1:W1:Y:S01]  /*0650*/  SYNCS.EXCH.64 URZ, [UR8+0x18], UR10 ;  /* 0x0000180a08ff75b2 */ /* 0x0002620008000100 */
[----:B------:R1:W1:Y:S01]  /*0660*/  SYNCS.EXCH.64 URZ, [UR8+0x40], UR12 ;  /* 0x0000400c08ff75b2 */ /* 0x0002620008000100 */
[----:B------:R1:W1:Y:S01]  /*0670*/  SYNCS.EXCH.64 URZ, [UR8+0x20], UR10 ;  /* 0x0000200a08ff75b2 */ /* 0x0002620008000100 */
[----:B------:R1:W1:Y:S01]  /*0680*/  SYNCS.EXCH.64 URZ, [UR8+0x48], UR12 ;  /* 0x0000480c08ff75b2 */ /* 0x0002620008000100 */
[----:B------:R-:W-:Y:S01]  /*0690*/  NOP ;  /* 0x0000000000007918 */ /* 0x000fe20000000000 */
.L_x_9:
[----:B------:R-:W2:Y:S01]  /*06a0*/  SHFL.IDX PT, R2, R92, RZ, 0x1f ;  /* 0x00001fff5c027589 */ /* 0x000ea200000e0000 */
[----:B------:R-:W-:Y:S01]  /*06b0*/  NOP ;  /* 0x0000000000007918 */ /* 0x000fe20000000000 */
[----:B--2---:R-:W-:-:S13]  /*06c0*/  ISETP.NE.AND P0, PT, R2, 0x1, PT ;  /* 0x000000010200780c */ /* 0x004fda0003f05270 */
[----:B------:R-:W-:Y:S05]  /*06d0*/  @P0 BRA `(.L_x_10) ;  /* 0x0000000000580947 */ /* 0x000fea0003800000 */
[----:B-1----:R-:W1:Y:S01]  /*06e0*/  S2UR UR8, SR_CgaCtaId ;  /* 0x00000000000879c3 */ /* 0x002e620000008800 */
        /* <DEDUP_REMOVED lines=12> */
[----:B-1----:R2:W1:Y:S01]  /*07b0*/  SYNCS.EXCH.64 URZ, [UR8+0x50], UR10 ;  /* 0x0000500a08ff75b2 */ /* 0x0024620008000100 */
[----:B------:R2:W1:Y:S01]  /*07c0*/  SYNCS.EXCH.64 URZ, [UR8+0x70], UR12 ;  /* 0x0000700c08ff75b2 */ /* 0x0004620008000100 */
[----:B------:R2:W1:Y:S01]  /*07d0*/  SYNCS.EXCH.64 URZ, [UR8+0x58], UR10 ;  /* 0x0000580a08ff75b2 */ /* 0x0004620008000100 */
[----:B------:R2:W1:Y:S01]  /*07e0*/  SYNCS.EXCH.64 URZ, [UR8+0x78], UR12 ;  /* 0x0000780c08ff75b2 */ /* 0x0004620008000100 */
[----:B------:R2:W1:Y:S01]  /*07f0*/  SYNCS.EXCH.64 URZ, [UR8+0x60], UR10 ;  /* 0x0000600a08ff75b2 */ /* 0x0004620008000100 */
[----:B------:R2:W1:Y:S01]  /*0800*/  SYNCS.EXCH.64 URZ, [UR8+0x80], UR12 ;  /* 0x0000800c08ff75b2 */ /* 0x0004620008000100 */
[----:B------:R2:W1:Y:S01]  /*0810*/  SYNCS.EXCH.64 URZ, [UR8+0x68], UR10 ;  /* 0x0000680a08ff75b2 */ /* 0x0004620008000100 */
[----:B------:R2:W1:Y:S02]  /*0820*/  SYNCS.EXCH.64 URZ, [UR8+0x88], UR12 ;  /* 0x0000880c08ff75b2 */ /* 0x0004640008000100 */
[----:B--2---:R-:W-:Y:S01]  /*0830*/  NOP ;  /* 0x0000000000007918 */ /* 0x004fe20000000000 */
.L_x_10:
[----:B------:R-:W2:Y:S01]  /*0840*/  SHFL.IDX PT, R2, R92, RZ, 0x1f ;  /* 0x00001fff5c027589 */ /* 0x000ea200000e0000 */
[----:B------:R-:W-:Y:S01]  /*0850*/  NOP ;  /* 0x0000000000007918 */ /* 0x000fe20000000000 */
[----:B--2---:R-:W-:-:S13]  /*0860*/  ISETP.NE.AND P0, PT, R2, 0x3, PT ;  /* 0x000000030200780c */ /* 0x004fda0003f05270 */
[----:B------:R-:W-:Y:S05]  /*0870*/  @P0 BRA `(.L_x_11) ;  /* 0x0000000000300947 */ /* 0x000fea0003800000 */
[----:B------:R-:W2:Y:S01]  /*0880*/  S2UR UR6, SR_CgaCtaId ;  /* 0x00000000000679c3 */ /* 0x000ea20000008800 */
[----:B-1----:R-:W-:Y:S01]  /*0890*/  UMOV UR8, 0x400 ;  /* 0x0000040000087882 */ /* 0x002fe20000000000 */
[----:B------:R-:W-:Y:S01]  /*08a0*/  UMOV UR4, 0x20 ;  /* 0x0000002000047882 */ /* 0x000fe20000000000 */
[----:B------:R-:W-:Y:S01]  /*08b0*/  ELECT P0, URZ, PT ;  /* 0x0000000000ff782f */ /* 0x000fe20003800000 */
[----:B--2---:R-:W-:Y:S02]  /*08c0*/  ULEA UR6, UR6, UR8, 0x18 ;  /* 0x0000000806067291 */ /* 0x004fe4000f8ec0ff */
[----:B------:R-:W-:-:S04]  /*08d0*/  UIADD3 UR8, UPT, UPT, -UR4, 0x100000, URZ ;  /* 0x0010000004087890 */ /* 0x000fc8000fffe1ff */
[----:B------:R-:W-:Y:S02]  /*08e0*/  USHF.L.U32 UR9, UR8, 0xb, URZ ;  /* 0x0000000b08097899 */ /* 0x000fe400080006ff */
[----:B------:R-:W-:Y:S01]  /*08f0*/  USHF.L.U32 UR8, UR8, 0x1, URZ ;  /* 0x0000000108087899 */ /* 0x000fe200080006ff */
[----:B------:R-:W1:Y:S11]  /*0900*/  FENCE.VIEW.ASYNC.S ;  /* 0x00000000000073c6 */ /* 0x000e760000000000 */
[----:B-1----:R2:W1:Y:S01]  /*0910*/  SYNCS.EXCH.64 URZ, [UR6+0x90], UR8 ;  /* 0x0000900806ff75b2 */ /* 0x0024620008000100 */
[----:B------:R2:W1:Y:S02]  /*0920*/  SYNCS.EXCH.64 URZ, [UR6+0x98], UR8 ;  /* 0x0000980806ff75b2 */ /* 0x0004640008000100 */
[----:B--2---:R-:W-:Y:S01]  /*0930*/  NOP ;  /* 0x0000000000007918 */ /* 0x004fe20000000000 */
.L_x_11:
[----:B------:R-:W2:Y:S01]  /*0940*/  SHFL.IDX PT, R2, R92, RZ, 0x1f ;  /* 0x00001fff5c027589 */ /* 0x000ea200000e0000 */
[----:B------:R-:W-:Y:S01]  /*0950*/  NOP ;  /* 0x0000000000007918 */ /* 0x000fe20000000000 */
[----:B--2---:R-:W-:-:S13]  /*0960*/  ISETP.NE.AND P0, PT, R2, 0x4, PT ;  /* 0x000000040200780c */ /* 0x004fda0003f05270 */
[----:B------:R-:W-:Y:S05]  /*0970*/  @P0 BRA `(.L_x_12) ;  /* 0x00000000004c0947 */ /* 0x000fea0003800000 */
[----:B------:R-:W2:Y:S01]  /*0980*/  S2UR UR6, SR_CgaCtaId ;  /* 0x00000000000679c3 */ /* 0x000ea20000008800 */
[----:B------:R-:W-:Y:S01]  /*0990*/  UMOV UR9, 0x3a0 ;  /* 0x000003a000097882 */ /* 0x000fe20000000000 */
[----:B-1----:R-:W-:Y:S01]  /*09a0*/  UMOV UR8, 0x400 ;  /* 0x0000040000087882 */ /* 0x002fe20000000000 */
[----:B------:R-:W-:Y:S01]  /*09b0*/  USEL UR9, UR9, 0x320, UP4 ;  /* 0x0000032009097887 */ /* 0x000fe2000a000000 */
[----:B------:R-:W-:Y:S01]  /*09c0*/  UMOV UR4, 0x1 ;  /* 0x0000000100047882 */ /* 0x000fe20000000000 */
[----:B------:R-:W-:Y:S01]  /*09d0*/  ELECT P0, URZ, PT ;  /* 0x0000000000ff782f */ /* 0x000fe20003800000 */
[----:B------:R-:W-:-:S04]  /*09e0*/  UIADD3 UR10, UPT, UPT, -UR4, 0x100000, URZ ;  /* 0x00100000040a7890 */ /* 0x000fc8000fffe1ff */
[----:B------:R-:W-:Y:S02]  /*09f0*/  USHF.L.U32 UR11, UR10, 0xb, URZ ;  /* 0x0000000b0a0b7899 */ /* 0x000fe400080006ff */
[----:B------:R-:W-:Y:S02]  /*0a00*/  USHF.L.U32 UR10, UR10, 0x1, URZ ;  /* 0x000000010a0a7899 */ /* 0x000fe400080006ff */
[----:B--2---:R-:W-:Y:S02]  /*0a10*/  ULEA UR6, UR6, UR8, 0x18 ;  /* 0x0000000806067291 */ /* 0x004fe4000f8ec0ff */
[----:B------:R-:W-:-:S04]  /*0a20*/  UIADD3 UR8, UPT, UPT, -UR9, 0x100000, URZ ;  /* 0x0010000009087890 */ /* 0x000fc8000fffe1ff */
[----:B------:R-:W-:Y:S02]  /*0a30*/  USHF.L.U32 UR9, UR8, 0xb, URZ ;  /* 0x0000000b08097899 */ /* 0x000fe400080006ff */
[----:B------:R-:W-:Y:S01]  /*0a40*/  USHF.L.U32 UR8, UR8, 0x1, URZ ;  /* 0x0000000108087899 */ /* 0x000fe200080006ff */
[----:B------:R-:W1:Y:S03]  /*0a50*/  FENCE.VIEW.ASYNC.S ;  /* 0x00000000000073c6 */ /* 0x000e660000000000 */
[----:B-1----:R2:W1:Y:S08]  /*0a60*/  SYNCS.EXCH.64 URZ, [UR6+0xa0], UR10 ;  /* 0x0000a00a06ff75b2 */ /* 0x0024700008000100 */
[----:B------:R2:W1:Y:S01]  /*0a70*/  SYNCS.EXCH.64 URZ, [UR6+0xb0], UR8 ;  /* 0x0000b00806ff75b2 */ /* 0x0004620008000100 */
[----:B------:R2:W1:Y:S01]  /*0a80*/  SYNCS.EXCH.64 URZ, [UR6+0xa8], UR10 ;  /* 0x0000a80a06ff75b2 */ /* 0x0004620008000100 */
[----:B------:R2:W1:Y:S02]  /*0a90*/  SYNCS.EXCH.64 URZ, [UR6+0xb8], UR8 ;  /* 0x0000b80806ff75b2 */ /* 0x0004640008000100 */
[----:B--2---:R-:W-:Y:S01]  /*0aa0*/  NOP ;  /* 0x0000000000007918 */ /* 0x004fe20000000000 */
.L_x_12:
        /* <DEDUP_REMOVED lines=26> */
.L_x_13:
[----:B------:R-:W2:Y:S01]  /*0c50*/  SHFL.IDX PT, R2, R92, RZ, 0x1f ;  /* 0x00001fff5c027589 */ /* 0x000ea200000e0000 */
[----:B------:R-:W1:Y:S01]  /*0c60*/  S2UR UR37, SR_CgaCtaId ;  /* 0x00000000002579c3 */ /* 0x000e620000008800 */
[----:B------:R-:W-:Y:S01]  /*0c70*/  NOP ;  /* 0x0000000000007918 */ /* 0x000fe20000000000 */
[----:B--2---:R-:W-:-:S13]  /*0c80*/  ISETP.NE.AND P0, PT, R2, 0x3, PT ;  /* 0x000000030200780c */ /* 0x004fda0003f05270 */
[----:B-1----:R-:W-:Y:S05]  /*0c90*/  @P0 BRA `(.L_x_14) ;  /* 0x0000000000340947 */ /* 0x002fea0003800000 */
[----:B------:R-:W-:Y:S01]  /*0ca0*/  UMOV UR6, 0x400 ;  /* 0x0000040000067882 */ /* 0x000fe20000000000 */
[----:B------:R-:W-:Y:S01]  /*0cb0*/  UMOV UR4, 0x20 ;  /* 0x0000002000047882 */ /* 0x000fe20000000000 */
[----:B------:R-:W-:Y:S02]  /*0cc0*/  ULEA UR6, UR37, UR6, 0x18 ;  /* 0x0000000625067291 */ /* 0x000fe4000f8ec0ff */
[----:B------:R-:W-:-:S04]  /*0cd0*/  UIADD3 UR8, UPT, UPT, -UR4, 0x100000, URZ ;  /* 0x0010000004087890 */ /* 0x000fc8000fffe1ff */
[----:B------:R-:W-:Y:S02]  /*0ce0*/  USHF.L.U32 UR9, UR8, 0xb, URZ ;  /* 0x0000000b08097899 */ /* 0x000fe400080006ff */
[----:B------:R-:W-:Y:S01]  /*0cf0*/  USHF.L.U32 UR8, UR8, 0x1, URZ ;  /* 0x0000000108087899 */ /* 0x000fe200080006ff */
[----:B------:R-:W-:Y:S01]  /*0d00*/  ELECT P0, URZ, PT ;  /* 0x0000000000ff782f */ /* 0x000fe20003800000 */
[----:B------:R-:W1:Y:S10]  /*0d10*/  FENCE.VIEW.ASYNC.S ;  /* 0x00000000000073c6 */ /* 0x000e740000000000 */
[----:B-1----:R1:W2:Y:S01]  /*0d20*/  SYNCS.EXCH.64 URZ, [UR6+0x100], UR8 ;  /* 0x0001000806ff75b2 */ /* 0x0022a20008000100 */
[----:B------:R1:W1:Y:S01]  /*0d30*/  SYNCS.EXCH.64 URZ, [UR6+0x110], UR8 ;  /* 0x0001100806ff75b2 */ /* 0x0002620008000100 */
[----:B------:R1:W1:Y:S01]  /*0d40*/  SYNCS.EXCH.64 URZ, [UR6+0x108], UR8 ;  /* 0x0001080806ff75b2 */ /* 0x0002620008000100 */
[----:B------:R1:W1:Y:S01]  /*0d50*/  SYNCS.EXCH.64 URZ, [UR6+0x118], UR8 ;  /* 0x0001180806ff75b2 */ /* 0x0002620008000100 */
[----:B------:R-:W-:Y:S01]  /*0d60*/  NOP ;  /* 0x0000000000007918 */ /* 0x000fe20000000000 */
.L_x_14:
[----:B------:R-:W3:Y:S01]  /*0d70*/  LDCU UR4, c[0x0][0x36c] ;  /* 0x00006d80ff0477ac */ /* 0x000ee20008000800 */
[----:B------:R-:W-:Y:S01]  /*0d80*/  ISETP.NE.OR P6, PT, R0, 0x2, !P6 ;  /* 0x000000020000780c */ /* 0x000fe200077c5670 */
[----:B------:R-:W-:Y:S01]  /*0d90*/  NOP ;  /* 0x0000000000007918 */ /* 0x000fe20000000000 */
[----:B------:R-:W-:Y:S01]  /*0da0*/  LOP3.LUT R9, R101, 0x1f, RZ, 0xc0, !PT ;  /* 0x0000001f65097812 */ /* 0x000fe200078ec0ff */
[----:B------:R-:W-:Y:S02]  /*0db0*/  UISETP.NE.AND UP3, UPT, UR5, URZ, UPT ;  /* 0x000000ff0500728c */ /* 0x000fe4000bf65270 */
[----:B---3--:R-:W-:-:S09]  /*0dc0*/  UISETP.EQ.U32.AND UP0, UPT, UR4, 0x1, UPT ;  /* 0x000000010400788c */ /* 0x008fd2000bf02070 */
[----:B------:R-:W-:Y:S05]  /*0dd0*/  BRA.U !UP0, `(.L_x_15) ;  /* 0x0000000108087547 */ /* 0x000fea000b800000 */
[----:B-12-4-:R-:W-:Y:S01]  /*0de0*/  UCGABAR_ARV ;  /* 0x00000000000079c7 */ /* 0x016fe20008000000 */
[----:B------:R-:W-:Y:S05]  /*0df0*/  BRA `(.L_x_16) ;  /* 0x0000000000047947 */ /* 0x000fea0003800000 */
.L_x_15:
[----:B-12-4-:R-:W-:Y:S01]  /*0e00*/  NOP ;  /* 0x0000000000007918 */ /* 0x016fe20000000000 */
.L_x_16:
[----:B------:R-:W1:Y:S01]  /*0e10*/  S2UR UR8, SR_CTAID.Y ;  /* 0x00000000000879c3 */ /* 0x000e620000002600 */
[----:B------:R-:W-:-:S05]  /*0e20*/  CS2R.32 R87, SR_CgaSize ;  /* 0x0000000000577805 */ /* 0x000fca0000008a00 */
[----:B------:R-:W-:-:S05]  /*0e30*/  IMAD R87, R87, -0xa0, RZ ;  /* 0xffffff6057577824 */ /* 0x000fca00078e02ff */
[----:B------:R-:W-:-:S14]  /*0e40*/  R2UR UR4, R87 ;  /* 0x00000000570472ca */ /* 0x000fdc00000e0000 */
[----:B------:R-:W2:Y:S01]  /*0e50*/  LDCU UR4, c[0x0][UR4+0x2b4] ;  /* 0x00005680040477ac */ /* 0x000ea20008000800 */
[----:B------:R-:W-:-:S05]  /*0e60*/  CS2R.32 R87, SR_CgaSize ;  /* 0x0000000000577805 */ /* 0x000fca0000008a00 */
[----:B------:R-:W-:-:S05]  /*0e70*/  IMAD R87, R87, -0xa0, RZ ;  /* 0xffffff6057577824 */ /* 0x000fca00078e02ff */
[----:B------:R-:W-:-:S14]  /*0e80*/  R2UR UR6, R87 ;  /* 0x00000000570672ca */ /* 0x000fdc00000e0000 */
[----:B------:R-:W3:Y:S01]  /*0e90*/  LDCU UR6, c[0x0][UR6+0x2b0] ;  /* 0x00005600060677ac */ /* 0x000ee20008000800 */
[----:B------:R-:W4:Y:S01]  /*0ea0*/  S2UR UR9, SR_CTAID.X ;  /* 0x00000000000979c3 */ /* 0x000f220000002500 */
[----:B------:R-:W-:Y:S01]  /*0eb0*/  UISETP.NE.AND UP1, UPT, UR5, 0x2, UPT ;  /* 0x000000020500788c */ /* 0x000fe2000bf25270 */
[----:B------:R-:W-:-:S05]  /*0ec0*/  CS2R.32 R0, SR_CgaSize ;  /* 0x0000000000007805 */ /* 0x000fca0000008a00 */
[----:B------:R-:W-:-:S06]  /*0ed0*/  IMAD R0, R0, -0xa0, RZ ;  /* 0xffffff6000007824 */ /* 0x000fcc00078e02ff */
[----:B------:R-:W3:Y:S01]  /*0ee0*/  LDC R0, c[0x0][R0+0x2a4] ;  /* 0x0000a90000007b82 */ /* 0x000ee20000000800 */
[----:B-1----:R-:W-:-:S07]  /*0ef0*/  I2FP.F32.U32 R86, UR8 ;  /* 0x0000000800567c45 */ /* 0x002fce0008201000 */
[----:B------:R-:W1:Y:S01]  /*0f00*/  LDC R11, c[0x0][0xb24] ;  /* 0x0002c900ff0b7b82 */ /* 0x000e620000000800 */
[----:B------:R-:W-:Y:S01]  /*0f10*/  MOV R20, UR8 ;  /* 0x0000000800147c02 */ /* 0x000fe20008000f00 */
[----:B--2---:R-:W-:Y:S01]  /*0f20*/  FMUL R86, R86, UR4 ;  /* 0x0000000456567c20 */ /* 0x004fe20008400000 */
[----:B------:R-:W-:Y:S01]  /*0f30*/  USHF.L.U32 UR4, UR37, 0xa, URZ ;  /* 0x0000000a25047899 */ /* 0x000fe200080006ff */
[----:B----4-:R-:W-:Y:S02]  /*0f40*/  I2FP.F32.U32 R87, UR9 ;  /* 0x0000000900577c45 */ /* 0x010fe40008201000 */
[----:B------:R-:W-:-:S05]  /*0f50*/  CS2R.32 R2, SR_CgaSize ;  /* 0x0000000000027805 */ /* 0x000fca0000008a00 */
[----:B------:R-:W-:-:S06]  /*0f60*/  IMAD R2, R2, -0xa0, RZ ;  /* 0xffffff6002027824 */ /* 0x000fcc00078e02ff */
[----:B------:R-:W2:Y:S01]  /*0f70*/  LDC R2, c[0x0][R2+0x2a0] ;  /* 0x0000a80002027b82 */ /* 0x000ea20000000800 */
[----:B------:R-:W-:Y:S01]  /*0f80*/  MOV R21, UR9 ;  /* 0x0000000900157c02 */ /* 0x000fe20008000f00 */
[----:B------:R-:W4:Y:S01]  /*0f90*/  F2I.U32.TRUNC.NTZ R86, R86 ;  /* 0x0000005600567305 */ /* 0x000f22000020f000 */
[----:B------:R-:W-:Y:S01]  /*0fa0*/  ULOP3.LUT UR4, UR4, 0xc00, URZ, 0xc0, !UPT ;  /* 0x00000c0004047892 */ /* 0x000fe2000f8ec0ff */
[----:B---3--:R-:W-:Y:S01]  /*0fb0*/  FMUL R87, R87, UR6 ;  /* 0x0000000657577c20 */ /* 0x008fe20008400000 */
[----:B------:R-:W3:Y:S03]  /*0fc0*/  LDCU UR6, c[0x0][0xb30] ;  /* 0x00016600ff0677ac */ /* 0x000ee60008000800 */
[----:B------:R-:W2:Y:S02]  /*0fd0*/  LDC R40, c[0x0][0xb24] ;  /* 0x0002c900ff287b82 */ /* 0x000ea40000000800 */
[----:B------:R-:W3:Y:S06]  /*0fe0*/  F2I.U32.TRUNC.NTZ R87, R87 ;  /* 0x0000005700577305 */ /* 0x000eec000020f000 */
[----:B------:R-:W2:Y:S01]  /*0ff0*/  S2UR UR36, SR_CTAID.Z ;  /* 0x00000000002479c3 */ /* 0x000ea20000002700 */
[----:B----4-:R-:W-:Y:S01]  /*1000*/  IMAD.MOV R86, RZ, RZ, -R86 ;  /* 0x000000ffff567224 */ /* 0x010fe200078e0a56 */
[----:B-1----:R-:W-:-:S03]  /*1010*/  ISETP.GE.AND P0, PT, R11, 0x1, PT ;  /* 0x000000010b00780c */ /* 0x002fc60003f06270 */
[----:B------:R-:W-:Y:S01]  /*1020*/  IMAD R86, R0, R86, UR8 ;  /* 0x0000000800567e24 */ /* 0x000fe2000f8e0256 */
[----:B------:R-:W-:Y:S01]  /*1030*/  PRMT R0, RZ, 0x7610, R0 ;  /* 0x00007610ff007816 */ /* 0x000fe20000000000 */
[----:B---3--:R-:W-:Y:S01]  /*1040*/  UISETP.NE.AND UP2, UPT, UR6, 0x1, UPT ;  /* 0x000000010600788c */ /* 0x008fe2000bf45270 */
[----:B------:R-:W-:-:S04]  /*1050*/  IMAD.MOV R87, RZ, RZ, -R87 ;  /* 0x000000ffff577224 */ /* 0x000fc800078e0a57 */
[----:B--2---:R-:W-:Y:S01]  /*1060*/  IMAD R87, R2, R87, UR9 ;  /* 0x0000000902577e24 */ /* 0x004fe2000f8e0257 */
[----:B------:R-:W-:Y:S06]  /*1070*/  BRA.U UP3, `(.L_x_17) ;  /* 0x00000001033c7547 */ /* 0x000fec000b800000 */
[C---:B------:R-:W-:Y:S02]  /*1080*/  ISETP.NE.AND P4, PT, R86.reuse, 0x1, PT ;  /* 0x000000015600780c */ /* 0x040fe40003f85270 */
[C---:B------:R-:W-:Y:S02]  /*1090*/  ISETP.NE.AND P3, PT, R86.reuse, 0x2, PT ;  /* 0x000000025600780c */ /* 0x040fe40003f65270 */
[C---:B------:R-:W-:Y:S02]  /*10a0*/  ISETP.NE.AND P1, PT, R86.reuse, RZ, PT ;  /* 0x000000ff5600720c */ /* 0x040fe40003f25270 */
[----:B------:R-:W-:Y:S02]  /*10b0*/  ISETP.NE.AND P5, PT, R87, RZ, PT ;  /* 0x000000ff5700720c */ /* 0x000fe40003fa5270 */
[----:B------:R-:W-:Y:S02]  /*10c0*/  ISETP.NE.AND P2, PT, R86, 0x3, PT ;  /* 0x000000035600780c */ /* 0x000fe40003f45270 */
[----:B------:R-:W-:-:S02]  /*10d0*/  SEL R3, RZ, 0x2, P4 ;  /* 0x00000002ff037807 */ /* 0x000fc40002000000 */
[----:B------:R-:W-:Y:S02]  /*10e0*/  SEL R2, RZ, 0x4, P3 ;  /* 0x00000004ff027807 */ /* 0x000fe40001800000 */
[----:B------:R-:W-:Y:S02]  /*10f0*/  ISETP.EQ.OR P1, PT, R87, RZ, !P1 ;  /* 0x000000ff5700720c */ /* 0x000fe40004f22670 */
[----:B------:R-:W-:Y:S02]  /*1100*/  SEL R0, RZ, 0x8, P2 ;  /* 0x00000008ff007807 */ /* 0x000fe40001000000 */
[----:B------:R-:W-:Y:S02]  /*1110*/  SEL R3, R3, 0x2, P5 ;  /* 0x0000000203037807 */ /* 0x000fe40002800000 */
[----:B------:R-:W-:Y:S02]  /*1120*/  SEL R2, R2, 0x4, P5 ;  /* 0x0000000402027807 */ /* 0x000fe40002800000 */
[----:B------:R-:W-:-:S02]  /*1130*/  SEL R4, RZ, 0x1, !P1 ;  /* 0x00000001ff047807 */ /* 0x000fc40004800000 */
[----:B------:R-:W-:Y:S02]  /*1140*/  SEL R0, R0, 0x8, P5 ;  /* 0x0000000800007807 */ /* 0x000fe40002800000 */
[----:B------:R-:W-:-:S05]  /*1150*/  IADD3 R2, PT, PT, R2, R3, R4 ;  /* 0x0000000302027210 */ /* 0x000fca0007ffe004 */
[----:B------:R-:W-:Y:S02]  /*1160*/  IMAD.IADD R0, R2, 0x1, R0 ;  /* 0x0000000102007824 */ /* 0x000fe400078e0200 */
.L_x_17:
[----:B------:R-:W-:Y:S05]  /*1170*/  @!P0 BRA `(.L_x_18) ;  /* 0x0000000000b88947 */ /* 0x000fea0003800000 */
[----:B------:R-:W1:Y:S01]  /*1180*/  LDC.64 R4, c[0x0][0xb18] ;  /* 0x0002c600ff047b82 */ /* 0x000e620000000a00 */
[----:B------:R-:W-:-:S07]  /*1190*/  ISETP.NE.AND P0, PT, R11, 0x1, PT ;  /* 0x000000010b00780c */ /* 0x000fce0003f05270 */
[----:B------:R-:W2:Y:S08]  /*11a0*/  LDC R10, c[0x0][0xb0c] ;  /* 0x0002c300ff0a7b82 */ /* 0x000eb00000000800 */
[----:B------:R-:W3:Y:S08]  /*11b0*/  LDC R13, c[0x0][0x370] ;  /* 0x0000dc00ff0d7b82 */ /* 0x000ef00000000800 */
[----:B------:R-:W4:Y:S01]  /*11c0*/  LDC R12, c[0x0][0x374] ;  /* 0x0000dd00ff0c7b82 */ /* 0x000f220000000800 */
[----:B-1----:R-:W-:-:S07]  /*11d0*/  ISETP.NE.AND P1, PT, R4, 0x1, PT ;  /* 0x000000010400780c */ /* 0x002fce0003f25270 */
[----:B------:R-:W3:Y:S01]  /*11e0*/  LDC.64 R6, c[0x0][0xb10] ;  /* 0x0002c400ff067b82 */ /* 0x000ee20000000a00 */
[----:B--2---:R-:W-:-:S07]  /*11f0*/  ISETP.NE.AND P2, PT, R10, 0x1, PT ;  /* 0x000000010a00780c */ /* 0x004fce0003f45270 */
[----:B------:R-:W1:Y:S08]  /*1200*/  LDC R8, c[0x0][0xb20] ;  /* 0x0002c800ff087b82 */ /* 0x000e700000000800 */
[----:B------:R-:W2:Y:S01]  /*1210*/  LDC.64 R2, c[0x0][0xb28] ;  /* 0x0002ca00ff027b82 */ /* 0x000ea20000000a00 */
[----:B----4-:R-:W-:-:S04]  /*1220*/  IMAD.HI.U32 R14, R12, R5, RZ ;  /* 0x000000050c0e7227 */ /* 0x010fc800078e00ff */
[----:B------:R-:W-:-:S04]  /*1230*/  IMAD.HI.U32 R5, R20, R5, RZ ;  /* 0x0000000514057227 */ /* 0x000fc800078e00ff */
[----:B---3--:R-:W-:-:S05]  /*1240*/  IMAD.HI.U32 R15, R13, R6, RZ ;  /* 0x000000060d0f7227 */ /* 0x008fca00078e00ff */
[-C--:B------:R-:W-:Y:S01]  /*1250*/  @P2 SHF.R.U32.HI R13, RZ, R7.reuse, R15 ;  /* 0x00000007ff0d2219 */ /* 0x080fe2000001160f */
[C---:B------:R-:W-:Y:S01]  /*1260*/  IMAD.HI.U32 R15, R21.reuse, R6, RZ ;  /* 0x00000006150f7227 */ /* 0x040fe200078e00ff */
[-C--:B-1----:R-:W-:Y:S02]  /*1270*/  @P1 SHF.R.U32.HI R12, RZ, R8.reuse, R14 ;  /* 0x00000008ff0c1219 */ /* 0x082fe4000001160e */
[----:B------:R-:W-:Y:S02]  /*1280*/  SHF.R.U32.HI R5, RZ, R8, R5 ;  /* 0x00000008ff057219 */ /* 0x000fe40000011605 */
[----:B------:R-:W-:Y:S02]  /*1290*/  SHF.R.U32.HI R15, RZ, R7, R15 ;  /* 0x00000007ff0f7219 */ /* 0x000fe4000001160f */
[----:B------:R-:W-:Y:S01]  /*12a0*/  SEL R5, R20, R5, !P1 ;  /* 0x0000000514057207 */ /* 0x000fe20004800000 */
[----:B--2---:R-:W-:Y:S01]  /*12b0*/  IMAD.HI.U32 R14, R12, R2, RZ ;  /* 0x000000020c0e7227 */ /* 0x004fe200078e00ff */
[----:B------:R-:W-:-:S03]  /*12c0*/  SEL R15, R21, R15, !P2 ;  /* 0x0000000f150f7207 */ /* 0x000fc60005000000 */
[----:B------:R-:W-:Y:S01]  /*12d0*/  IMAD.HI.U32 R6, R13, R2, RZ ;  /* 0x000000020d067227 */ /* 0x000fe200078e00ff */
[----:B------:R-:W-:-:S04]  /*12e0*/  @P0 SHF.R.U32.HI R12, RZ, R3, R14 ;  /* 0x00000003ff0c0219 */ /* 0x000fc8000001160e */
[----:B------:R-:W-:Y:S01]  /*12f0*/  @P0 SHF.R.U32.HI R13, RZ, R3, R6 ;  /* 0x00000003ff0d0219 */ /* 0x000fe20000011606 */
[----:B------:R-:W-:-:S04]  /*1300*/  IMAD R12, R12, R11, RZ ;  /* 0x0000000b0c0c7224 */ /* 0x000fc800078e02ff */
[----:B------:R-:W-:Y:S01]  /*1310*/  IMAD R6, R13, R11, RZ ;  /* 0x0000000b0d067224 */ /* 0x000fe200078e02ff */
[----:B------:R-:W-:-:S04]  /*1320*/  ISETP.GE.AND P1, PT, R5, R12, PT ;  /* 0x0000000c0500720c */ /* 0x000fc80003f26270 */
[----:B------:R-:W-:Y:S01]  /*1330*/  ISETP.GE.OR P1, PT, R15, R6, P1 ;  /* 0x000000060f00720c */ /* 0x000fe20000f26670 */
[----:B------:R-:W-:-:S05]  /*1340*/  IMAD.HI.U32 R6, R5, R2, RZ ;  /* 0x0000000205067227 */ /* 0x000fca00078e00ff */
[----:B------:R-:W-:-:S04]  /*1350*/  SHF.R.U32.HI R6, RZ, R3, R6 ;  /* 0x00000003ff067219 */ /* 0x000fc80000011606 */
[----:B------:R-:W-:-:S03]  /*1360*/  SEL R6, R5, R6, !P0 ;  /* 0x0000000605067207 */ /* 0x000fc60004000000 */
[----:B------:R-:W-:Y:S01]  /*1370*/  @!P1 IMAD.HI.U32 R7, R15, R2, RZ ;  /* 0x000000020f079227 */ /* 0x000fe200078e00ff */
[----:B------:R-:W-:-:S04]  /*1380*/  IADD3 R2, PT, PT, -R6, RZ, RZ ;  /* 0x000000ff06027210 */ /* 0x000fc80007ffe1ff */
[----:B------:R-:W-:Y:S01]  /*1390*/  @!P1 SHF.R.U32.HI R3, RZ, R3, R7 ;  /* 0x00000003ff039219 */ /* 0x000fe20000011607 */
[----:B------:R-:W-:Y:S01]  /*13a0*/  IMAD R2, R11, R2, R5 ;  /* 0x000000020b027224 */ /* 0x000fe200078e0205 */
[----:B------:R-:W-:Y:S02]  /*13b0*/  IADD3 R7, PT, PT, -R5, RZ, RZ ;  /* 0x000000ff05077210 */ /* 0x000fe40007ffe1ff */
[----:B------:R-:W-:-:S03]  /*13c0*/  @!P1 SEL R3, R15, R3, !P0 ;  /* 0x000000030f039207 */ /* 0x000fc60004000000 */
[----:B------:R-:W-:Y:S02]  /*13d0*/  IMAD R7, R4, R7, R20 ;  /* 0x0000000704077224 */ /* 0x000fe400078e0214 */
[--C-:B------:R-:W-:Y:S02]  /*13e0*/  @!P1 IMAD.IADD R6, R6, 0x1, -R3.reuse ;  /* 0x0000000106069824 */ /* 0x100fe400078e0a03 */
[----:B------:R-:W-:Y:S01]  /*13f0*/  @!P1 IMAD R3, R2, R13, R3 ;  /* 0x0000000d02039224 */ /* 0x000fe200078e0203 */
[----:B------:R-:W-:Y:S01]  /*1400*/  IADD3 R2, PT, PT, -R15, RZ, RZ ;  /* 0x000000ff0f027210 */ /* 0x000fe20007ffe1ff */
[----:B------:R-:W-:Y:S02]  /*1410*/  @!P1 IMAD R5, R6, R11, R15 ;  /* 0x0000000b06059224 */ /* 0x000fe400078e020f */
[----:B------:R-:W-:Y:S02]  /*1420*/  @!P1 IMAD.MOV.U32 R15, RZ, RZ, R3 ;  /* 0x000000ffff0f9224 */ /* 0x000fe400078e0003 */
[----:B------:R-:W-:-:S02]  /*1430*/  IMAD R2, R10, R2, R21 ;  /* 0x000000020a027224 */ /* 0x000fc400078e0215 */
[----:B------:R-:W-:Y:S02]  /*1440*/  IMAD R20, R5, R4, R7 ;  /* 0x0000000405147224 */ /* 0x000fe400078e0207 */
[----:B------:R-:W-:Y:S02]  /*1450*/  IMAD R21, R15, R10, R2 ;  /* 0x0000000a0f157224 */ /* 0x000fe400078e0202 */
.L_x_18:
[----:B------:R-:W-:Y:S05]  /*1460*/  BRA.U UP2, `(.L_x_19) ;  /* 0x0000000102407547 */ /* 0x000fea000b800000 */
[----:B------:R-:W1:Y:S08]  /*1470*/  LDC.64 R4, c[0x0][0xb10] ;  /* 0x0002c400ff047b82 */ /* 0x000e700000000a00 */
[----:B------:R-:W2:Y:S08]  /*1480*/  LDC.64 R2, c[0x0][0xb18] ;  /* 0x0002c600ff027b82 */ /* 0x000eb00000000a00 */
[----:B------:R-:W3:Y:S08]  /*1490*/  LDC R6, c[0x0][0xb20] ;  /* 0x0002c800ff067b82 */ /* 0x000ef00000000800 */
[----:B------:R-:W4:Y:S01]  /*14a0*/  LDC R7, c[0x0][0xb0c] ;  /* 0x0002c300ff077b82 */ /* 0x000f220000000800 */
[----:B-1----:R-:W-:-:S05]  /*14b0*/  IMAD.HI.U32 R4, R21, R4, RZ ;  /* 0x0000000415047227 */ /* 0x002fca00078e00ff */
[----:B------:R-:W-:Y:S01]  /*14c0*/  SHF.R.U32.HI R4, RZ, R5, R4 ;  /* 0x00000005ff047219 */ /* 0x000fe20000011604 */
[----:B--2---:R-:W-:Y:S01]  /*14d0*/  IMAD.HI.U32 R3, R20, R3, RZ ;  /* 0x0000000314037227 */ /* 0x004fe200078e00ff */
[----:B------:R-:W-:-:S04]  /*14e0*/  ISETP.NE.AND P0, PT, R2, 0x1, PT ;  /* 0x000000010200780c */ /* 0x000fc80003f05270 */
[----:B---3--:R-:W-:-:S04]  /*14f0*/  SHF.R.U32.HI R3, RZ, R6, R3 ;  /* 0x00000006ff037219 */ /* 0x008fc80000011603 */
[----:B------:R-:W-:Y:S02]  /*1500*/  SEL R3, R20, R3, !P0 ;  /* 0x0000000314037207 */ /* 0x000fe40004000000 */
[----:B----4-:R-:W-:-:S04]  /*1510*/  ISETP.NE.AND P1, PT, R7, 0x1, PT ;  /* 0x000000010700780c */ /* 0x010fc80003f25270 */
[----:B------:R-:W-:-:S05]  /*1520*/  SEL R4, R21, R4, !P1 ;  /* 0x0000000415047207 */ /* 0x000fca0004800000 */
[----:B------:R-:W-:Y:S02]  /*1530*/  IMAD.IADD R5, R3, 0x1, -R4 ;  /* 0x0000000103057824 */ /* 0x000fe400078e0a04 */
[----:B------:R-:W-:Y:S02]  /*1540*/  IMAD.IADD R3, R4, 0x1, -R3 ;  /* 0x0000000104037824 */ /* 0x000fe400078e0a03 */
[----:B------:R-:W-:Y:S02]  /*1550*/  IMAD R21, R5, R7, R21 ;  /* 0x0000000705157224 */ /* 0x000fe400078e0215 */
[----:B------:R-:W-:Y:S02]  /*1560*/  IMAD R20, R3, R2, R20 ;  /* 0x0000000203147224 */ /* 0x000fe400078e0214 */
.L_x_19:
[----:B------:R-:W-:Y:S05]  /*1570*/  BRA.U !UP0, `(.L_x_20) ;  /* 0x00000001080c7547 */ /* 0x000fea000b800000 */
[----:B------:R-:W-:Y:S01]  /*1580*/  UCGABAR_WAIT ;  /* 0x0000000000007dc7 */ /* 0x000fe20008000000 */
[----:B------:R-:W-:Y:S01]  /*1590*/  CCTL.IVALL ;  /* 0x00000000ff00798f */ /* 0x000fe20002000000 */
[----:B------:R-:W-:Y:S05]  /*15a0*/  BRA `(.L_x_21) ;  /* 0x0000000000047947 */ /* 0x000fea0003800000 */
.L_x_20:
[----:B------:R-:W-:Y:S06]  /*15b0*/  BAR.SYNC.DEFER_BLOCKING 0x0 ;  /* 0x0000000000007b1d */ /* 0x000fec0000010000 */
.L_x_21:
[----:B------:R-:W-:Y:S05]  /*15c0*/  BRA.U UP1, `(.L_x_22) ;  /* 0x0000001101e87547 */ /* 0x000fea000b800000 */
[----:B------:R-:W1:Y:S01]  /*15d0*/  LDCU UR15, c[0x0][0x38c] ;  /* 0x00007180ff0f77ac */ /* 0x000e620008000800 */
[----:B------:R-:W2:Y:S01]  /*15e0*/  LDC R8, c[0x0][0x370] ;  /* 0x0000dc00ff087b82 */ /* 0x000ea20000000800 */
[----:B------:R-:W-:Y:S01]  /*15f0*/  PLOP3.LUT P1, PT, PT, PT, UP4, 0x80, 0x8 ;  /* 0x000000000008781c */ /* 0x000fe20003f2f048 */
[----:B------:R-:W-:Y:S01]  /*1600*/  IMAD.MOV.U32 R15, RZ, RZ, 0x1 ;  /* 0x00000001ff0f7424 */ /* 0x000fe200078e00ff */
[----:B------:R-:W-:Y:S01]  /*1610*/  ISETP.EQ.OR P4, PT, R9, RZ, P6 ;  /* 0x000000ff0900720c */ /* 0x000fe20003782670 */
[----:B------:R-:W-:Y:S01]  /*1620*/  IMAD.MOV.U32 R14, RZ, RZ, RZ ;  /* 0x000000ffff0e7224 */ /* 0x000fe200078e00ff */
[----:B------:R-:W-:Y:S02]  /*1630*/  PLOP3.LUT P1, PT, P1, PT, PT, 0x8, 0x80 ;  /* 0x000000000080781c */ /* 0x000fe40000f2e170 */
[----:B------:R-:W-:Y:S01]  /*1640*/  CS2R R12, SRZ ;  /* 0x00000000000c7805 */ /* 0x000fe2000001ff00 */
[----:B------:R-:W-:Y:S01]  /*1650*/  IMAD.MOV.U32 R11, RZ, RZ, 0x1 ;  /* 0x00000001ff0b7424 */ /* 0x000fe200078e00ff */
[----:B------:R-:W3:Y:S01]  /*1660*/  LDC R0, c[0x0][0x374] ;  /* 0x0000dd00ff007b82 */ /* 0x000ee20000000800 */
[----:B------:R-:W4:Y:S01]  /*1670*/  LDCU.64 UR30, c[0x0][0x348] ;  /* 0x00006900ff1e77ac */ /* 0x000f220008000a00 */
[----:B------:R-:W-:Y:S01]  /*1680*/  UMOV UR13, URZ ;  /* 0x000000ff000d7c82 */ /* 0x000fe20008000000 */
[----:B-1----:R-:W-:-:S04]  /*1690*/  UIADD3 UR6, UPT, UPT, UR15, 0x3f, URZ ;  /* 0x0000003f0f067890 */ /* 0x002fc8000fffe0ff */
[----:B------:R-:W-:-:S04]  /*16a0*/  USHF.R.S32.HI UR22, URZ, 0x1f, UR6 ;  /* 0x0000001fff167899 */ /* 0x000fc80008011406 */
[----:B------:R-:W-:Y:S02]  /*16b0*/  ULEA.HI UR22, UR22, UR6, URZ, 0x6 ;  /* 0x0000000616167291 */ /* 0x000fe4000f8f30ff */
[----:B------:R-:W-:Y:S02]  /*16c0*/  UIADD3 UR6, UPT, UPT, UR15, -0x1, URZ ;  /* 0xffffffff0f067890 */ /* 0x000fe4000fffe0ff */
[----:B------:R-:W-:Y:S02]  /*16d0*/  USHF.R.S32.HI UR22, URZ, 0x6, UR22 ;  /* 0x00000006ff167899 */ /* 0x000fe40008011416 */
[----:B------:R-:W-:Y:S02]  /*16e0*/  UISETP.GE.U32.AND UP1, UPT, UR6, -0x7f, UPT ;  /* 0xffffff810600788c */ /* 0x000fe4000bf26070 */
[----:B------:R-:W-:Y:S02]  /*16f0*/  UISETP.LT.U32.AND UP0, UPT, UR22, 0x5, UPT ;  /* 0x000000051600788c */ /* 0x000fe4000bf01070 */
[----:B------:R-:W-:-:S02]  /*1700*/  UIADD3 UR15, UPT, UPT, UR15, 0x7e, URZ ;  /* 0x0000007e0f0f7890 */ /* 0x000fc4000fffe0ff */
[----:B------:R-:W-:Y:S02]  /*1710*/  USEL UR21, UR22, 0x5, UP0 ;  /* 0x0000000516157887 */ /* 0x000fe40008000000 */
[----:B------:R-:W-:Y:S02]  /*1720*/  UISETP.NE.AND UP0, UPT, UR5, URZ, UPT ;  /* 0x000000ff0500728c */ /* 0x000fe4000bf05270 */
[----:B------:R-:W-:Y:S02]  /*1730*/  UIADD3 UR6, UPT, UPT, UR21, -0x1, URZ ;  /* 0xffffffff15067890 */ /* 0x000fe4000fffe0ff */
[----:B------:R-:W-:Y:S02]  /*1740*/  @UP1 UIADD3 UR6, UPT, UPT, UR21, URZ, URZ ;  /* 0x000000ff15061290 */ /* 0x000fe4000fffe0ff */
[----:B------:R-:W-:Y:S02]  /*1750*/  USEL UR7, UR7, 0x2, UP0 ;  /* 0x0000000207077887 */ /* 0x000fe40008000000 */
[----:B------:R-:W-:-:S02]  /*1760*/  UIADD3 UR14, UPT, UPT, UR22, -UR21, URZ ;  /* 0x80000015160e7290 */ /* 0x000fc4000fffe0ff */
[----:B--2-4-:R-:W-:-:S12]  /*1770*/  UIADD3 UR6, UPT, UPT, UR6, 0x1, URZ ;  /* 0x0000000106067890 */ /* 0x014fd8000fffe0ff */
.L_x_42:
[----:B------:R-:W-:Y:S01]  /*1780*/  UISETP.NE.AND UP0, UPT, UR37, URZ, UPT ;  /* 0x000000ff2500728c */ /* 0x000fe2000bf05270 */
[----:B------:R-:W1:Y:S08]  /*1790*/  S2UR UR37, SR_CgaCtaId ;  /* 0x00000000002579c3 */ /* 0x000e700000008800 */
[----:B------:R-:W-:Y:S05]  /*17a0*/  BRA.U UP0, `(.L_x_23) ;  /* 0x0000000100347547 */ /* 0x000fea000b800000 */
[----:B------:R-:W2:Y:S01]  /*17b0*/  S2R R2, SR_CgaCtaId ;  /* 0x0000000000027919 */ /* 0x000ea20000008800 */
[----:B------:R-:W-:-:S04]  /*17c0*/  MOV R3, 0x400 ;  /* 0x0000040000037802 */ /* 0x000fc80000000f00 */
[----:B--2---:R-:W-:Y:S02]  /*17d0*/  LEA R2, R2, R3, 0x18 ;  /* 0x0000000302027211 */ /* 0x004fe400078ec0ff */
[----:B------:R-:W-:-:S03]  /*17e0*/  SHF.L.U32 R3, R11, 0x1f, RZ ;  /* 0x0000001f0b037819 */ /* 0x000fc600000006ff */
[----:B------:R-:W-:-:S04]  /*17f0*/  IMAD R2, R12, 0x8, R2 ;  /* 0x000000080c027824 */ /* 0x000fc800078e0202 */
[----:B------:R-:W2:Y:S02]  /*1800*/  SYNCS.PHASECHK.TRANS64.TRYWAIT P0, [R2+URZ+0x110], R3 ;  /* 0x00011003020075a7 */ /* 0x000ea400080011ff */
[----:B--2---:R-:W-:Y:S05]  /*1810*/  @!P0 BRA `(.L_x_24) ;  /* 0x0000007800348947 */ /* 0x004fea0003800000 */
.L_x_139:
[----:B------:R-:W-:Y:S01]  /*1820*/  VIADD R12, R12, 0x1 ;  /* 0x000000010c0c7836 */ /* 0x000fe20000000000 */
[----:B------:R2:W-:Y:S04]  /*1830*/  SYNCS.ARRIVE.TRANS64.A1T0 RZ, [R2+URZ+0x100], RZ ;  /* 0x000100ff02ff79a7 */ /* 0x0005e800081000ff */
[----:B------:R-:W-:-:S04]  /*1840*/  ISETP.NE.AND P0, PT, R12, 0x2, PT ;  /* 0x000000020c00780c */ /* 0x000fc80003f05270 */
[----:B------:R-:W-:Y:S02]  /*1850*/  SEL R12, R12, RZ, P0 ;  /* 0x000000ff0c0c7207 */ /* 0x000fe40000000000 */
[----:B--2---:R-:W-:-:S04]  /*1860*/  SEL R2, RZ, 0x1, P0 ;  /* 0x00000001ff027807 */ /* 0x004fc80000000000 */
[----:B------:R-:W-:-:S07]  /*1870*/  LOP3.LUT R11, R11, R2, RZ, 0x3c, !PT ;  /* 0x000000020b0b7212 */ /* 0x000fce00078e3cff */
.L_x_23:
[----:B------:R-:W-:Y:S01]  /*1880*/  UMOV UR5, 0x400 ;  /* 0x0000040000057882 */ /* 0x000fe20000000000 */
[----:B------:R-:W-:Y:S01]  /*1890*/  SHF.L.U32 R2, R15, 0x1f, RZ ;  /* 0x0000001f0f027819 */ /* 0x000fe200000006ff */
[----:B-1----:R-:W-:Y:S01]  /*18a0*/  ULEA UR5, UR37, UR5, 0x18 ;  /* 0x0000000525057291 */ /* 0x002fe2000f8ec0ff */
[----:B------:R-:W-:Y:S01]  /*18b0*/  R2UR UR34, R21 ;  /* 0x00000000152272ca */ /* 0x000fe200000e0000 */
[----:B------:R-:W-:Y:S01]  /*18c0*/  UISETP.GE.U32.AND UP0, UPT, UR15, 0x7f, UPT ;  /* 0x0000007f0f00788c */ /* 0x000fe2000bf06070 */
[----:B------:R-:W-:Y:S01]  /*18d0*/  R2UR UR11, R20 ;  /* 0x00000000140b72ca */ /* 0x000fe200000e0000 */
[----:B------:R-:W-:Y:S01]  /*18e0*/  ULEA UR8, UR13, UR5, 0x3 ;  /* 0x000000050d087291 */ /* 0x000fe2000f8e18ff */
[----:B------:R-:W-:-:S08]  /*18f0*/  UMOV UR23, URZ ;  /* 0x000000ff00177c82 */ /* 0x000fd00008000000 */
[----:B------:R1:W2:Y:S01]  /*1900*/  SYNCS.PHASECHK.TRANS64.TRYWAIT P0, [UR8+0x28], R2 ;  /* 0x00002802ff0075a7 */ /* 0x0002a20008001108 */
[----:B------:R-:W-:Y:S02]  /*1910*/  USHF.L.U32 UR34, UR34, 0x7, URZ ;  /* 0x0000000722227899 */ /* 0x000fe400080006ff */
[----:B------:R-:W-:Y:S01]  /*1920*/  USHF.L.U32 UR11, UR11, 0x7, URZ ;  /* 0x000000070b0b7899 */ /* 0x000fe200080006ff */
[----:B------:R-:W-:Y:S11]  /*1930*/  BRA.U !UP0, `(.L_x_25) ;  /* 0x0000000108d87547 */ /* 0x000ff6000b800000 */
[----:B------:R-:W-:Y:S01]  /*1940*/  UIADD3 UR18, UPT, UPT, UR34, 0x40, URZ ;  /* 0x0000004022127890 */ /* 0x000fe2000fffe0ff */
[----:B------:R-:W-:Y:S01]  /*1950*/  UMOV UR24, URZ ;  /* 0x000000ff00187c82 */ /* 0x000fe20008000000 */
[----:B------:R-:W-:-:S10]  /*1960*/  UMOV UR40, UR13 ;  /* 0x0000000d00287c82 */ /* 0x000fd40008000000 */
.L_x_31:
[----:B------:R-:W-:Y:S01]  /*1970*/  ULEA UR33, UR40, UR5, 0x3 ;  /* 0x0000000528217291 */ /* 0x000fe2000f8e18ff */
[----:B--2---:R-:W-:Y:S01]  /*1980*/  @!P6 MOV R3, 0x8000 ;  /* 0x000080000003e802 */ /* 0x004fe20000000f00 */
[----:B-12---:R-:W-:Y:S10]  /*1990*/  @P0 BRA `(.L_x_26) ;  /* 0x00000000000c0947 */ /* 0x006ff40003800000 */
[----:B------:R-:W-:-:S04]  /*19a0*/  SHF.L.U32 R4, R15, 0x1f, RZ ;  /* 0x0000001f0f047819 */ /* 0x000fc800000006ff */
[----:B------:R-:W2:Y:S02]  /*19b0*/  SYNCS.PHASECHK.TRANS64.TRYWAIT P0, [UR33+0x28], R4 ;  /* 0x00002804ff0075a7 */ /* 0x000ea40008001121 */
[----:B--2---:R-:W-:Y:S05]  /*19c0*/  @!P0 BRA `(.L_x_27) ;  /* 0x0000007400dc8947 */ /* 0x004fea0003800000 */
.L_x_26:
[----:B------:R2:W-:Y:S01]  /*19d0*/  @!P6 SYNCS.ARRIVE.TRANS64 RZ, [UR33], R3 ;  /* 0x00000003ffffe9a7 */ /* 0x0005e20008000021 */
[----:B------:R-:W-:-:S04]  /*19e0*/  ULOP3.LUT UR8, UR7, 0x2, URZ, 0xfc, !UPT ;  /* 0x0000000207087892 */ /* 0x000fc8000f8efcff */
[----:B------:R-:W-:-:S09]  /*19f0*/  UISETP.NE.AND UP0, UPT, UR8, 0x2, UPT ;  /* 0x000000020800788c */ /* 0x000fd2000bf05270 */
[----:B------:R-:W-:Y:S05]  /*1a00*/  BRA.U UP0, `(.L_x_28) ;  /* 0x0000000100047547 */ /* 0x000fea000b800000 */
[----:B------:R-:W-:Y:S05]  /*1a10*/  BPT.TRAP 0x1 ;  /* 0x000000040000795c */ /* 0x000fea0000300000 */
.L_x_28:
[----:B------:R-:W-:Y:S04]  /*1a20*/  BSSY.RECONVERGENT B0, `(.L_x_29) ;  /* 0x0000003000007945 */ /* 0x000fe80003800200 */
[----:B------:R-:W-:Y:S05]  /*1a30*/  @P4 BRA `(.L_x_30) ;  /* 0x0000000000044947 */ /* 0x000fea0003800000 */
[----:B------:R-:W-:Y:S05]  /*1a40*/  BPT.TRAP 0x1 ;  /* 0x000000040000795c */ /* 0x000fea0000300000 */
.L_x_30:
[----:B------:R-:W-:Y:S05]  /*1a50*/  BSYNC.RECONVERGENT B0 ;  /* 0x0000000000007941 */ /* 0x000fea0003800200 */
.L_x_29:
[----:B------:R-:W-:Y:S02]  /*1a60*/  UIADD3 UR13, UPT, UPT, UR40, 0x1, URZ ;  /* 0x00000001280d7890 */ /* 0x000fe4000fffe0ff */
[----:B------:R-:W-:Y:S02]  /*1a70*/  UIADD3 UR38, UP1, UPT, UR30, 0x80, URZ ;  /* 0x000000801e267890 */ /* 0x000fe4000ff3e0ff */
[----:B------:R-:W-:Y:S02]  /*1a80*/  UISETP.NE.AND UP0, UPT, UR13, 0x5, UPT ;  /* 0x000000050d00788c */ /* 0x000fe4000bf05270 */
[----:B------:R-:W-:Y:S02]  /*1a90*/  USHF.L.U32 UR10, UR24, 0x6, URZ ;  /* 0x00000006180a7899 */ /* 0x000fe400080006ff */
[----:B------:R-:W-:Y:S02]  /*1aa0*/  USEL UR9, URZ, 0x1, UP0 ;  /* 0x00000001ff097887 */ /* 0x000fe40008000000 */
[----:B------:R-:W-:-:S02]  /*1ab0*/  USEL UR13, UR13, URZ, UP0 ;  /* 0x000000ff0d0d7287 */ /* 0x000fc40008000000 */
[----:B------:R-:W-:Y:S02]  /*1ac0*/  UIADD3 UR28, UP0, UPT, UR30, 0x180, URZ ;  /* 0x000001801e1c7890 */ /* 0x000fe4000ff1e0ff */
[----:B------:R-:W-:Y:S01]  /*1ad0*/  ULEA UR8, UR13, UR5, 0x3 ;  /* 0x000000050d087291 */ /* 0x000fe2000f8e18ff */
[----:B------:R-:W-:Y:S01]  /*1ae0*/  LOP3.LUT R15, R15, UR9, RZ, 0x3c, !PT ;  /* 0x000000090f0f7c12 */ /* 0x000fe2000f8e3cff */
[----:B------:R-:W-:Y:S02]  /*1af0*/  UIADD3.X UR39, UPT, UPT, URZ, UR31, URZ, UP1, !UPT ;  /* 0x0000001fff277290 */ /* 0x000fe40008ffe4ff */
[----:B------:R-:W-:Y:S01]  /*1b00*/  ULEA.HI UR35, UR4, UR10, URZ, 0x1a ;  /* 0x0000000a04237291 */ /* 0x000fe2000f8fd0ff */
[----:B-1----:R-:W-:Y:S01]  /*1b10*/  SHF.L.U32 R2, R15, 0x1f, RZ ;  /* 0x0000001f0f027819 */ /* 0x002fe200000006ff */
[----:B------:R-:W-:Y:S01]  /*1b20*/  UIADD3.X UR29, UPT, UPT, URZ, UR31, URZ, UP0, !UPT ;  /* 0x0000001fff1d7290 */ /* 0x000fe200087fe4ff */
[----:B------:R-:W-:Y:S02]  /*1b30*/  UMOV UR25, 0xf0000 ;  /* 0x000f000000197882 */ /* 0x000fe40000000000 */
[----:B------:R4:W1:Y:S01]  /*1b40*/  SYNCS.PHASECHK.TRANS64.TRYWAIT P0, [UR8+0x28], R2 ;  /* 0x00002802ff0075a7 */ /* 0x0008620008001108 */
[----:B------:R-:W-:Y:S01]  /*1b50*/  USHF.L.U32 UR8, UR40, 0xe, URZ ;  /* 0x0000000e28087899 */ /* 0x000fe200080006ff */
[----:B------:R-:W-:Y:S01]  /*1b60*/  UMOV UR26, 0x0 ;  /* 0x00000000001a7882 */ /* 0x000fe20000000000 */
[----:B------:R-:W-:-:S02]  /*1b70*/  UMOV UR27, 0x10000000 ;  /* 0x10000000001b7882 */ /* 0x000fc40000000000 */
[----:B------:R-:W-:Y:S02]  /*1b80*/  ULEA UR16, UR4, UR8, 0x1 ;  /* 0x0000000804107291 */ /* 0x000fe4000f8e08ff */
[----:B------:R-:W-:Y:S02]  /*1b90*/  UIADD3 UR8, UPT, UPT, UR5, 0x1c400, UR8 ;  /* 0x0001c40005087890 */ /* 0x000fe4000fffe008 */
[----:B------:R-:W-:Y:S01]  /*1ba0*/  UIADD3 UR16, UPT, UPT, UR5, UR16, URZ ;  /* 0x0000001005107290 */ /* 0x000fe2000fffe0ff */
[----:B------:R-:W-:Y:S01]  /*1bb0*/  UMOV UR17, UR33 ;  /* 0x0000002100117c82 */ /* 0x000fe20008000000 */
[----:B------:R-:W-:Y:S02]  /*1bc0*/  UMOV UR20, UR36 ;  /* 0x0000002400147c82 */ /* 0x000fe40008000000 */
[----:B------:R-:W-:Y:S02]  /*1bd0*/  UIADD3 UR32, UPT, UPT, UR16, 0x8400, URZ ;  /* 0x0000840010207890 */ /* 0x000fe4000fffe0ff */
[----:B------:R-:W-:Y:S01]  /*1be0*/  UIADD3 UR16, UPT, UPT, UR16, 0xa400, URZ ;  /* 0x0000a40010107890 */ /* 0x000fe2000fffe0ff */
[----:B------:R-:W-:Y:S01]  /*1bf0*/  UMOV UR19, UR35 ;  /* 0x0000002300137c82 */ /* 0x000fe20008000000 */
[----:B------:R-:W-:Y:S01]  /*1c00*/  UMOV UR12, UR36 ;  /* 0x00000024000c7c82 */ /* 0x000fe20008000000 */
[----:B------:R-:W-:Y:S01]  /*1c10*/  UMOV UR9, UR33 ;  /* 0x0000002100097c82 */ /* 0x000fe20008000000 */
[----:B------:R-:W-:-:S03]  /*1c20*/  UIADD3 UR24, UPT, UPT, UR24, 0x1, URZ ;  /* 0x0000000118187890 */ /* 0x000fc6000fffe0ff */
[----:B------:R4:W-:Y:S01]  /*1c30*/  UTMALDG.3D.MULTICAST [UR32], [UR38], UR25, desc[UR26] ;  /* 0x00001a20260073b4 */ /* 0x0009e20008011819 */
[----:B------:R-:W-:Y:S01]  /*1c40*/  UMOV UR23, UR6 ;  /* 0x0000000600177c82 */ /* 0x000fe20008000000 */
[----:B------:R-:W-:Y:S01]  /*1c50*/  UISETP.NE.AND UP0, UPT, UR24, UR6, UPT ;  /* 0x000000061800728c */ /* 0x000fe2000bf05270 */
[----:B------:R-:W-:Y:S01]  /*1c60*/  UMOV UR40, UR13 ;  /* 0x0000000d00287c82 */ /* 0x000fe20008000000 */
[----:B------:R4:W-:Y:S01]  /*1c70*/  UTMALDG.3D.MULTICAST [UR16], [UR38], UR25, desc[UR26] ;  /* 0x00001a10260073b4 */ /* 0x0009e20008011819 */
[----:B------:R4:W-:Y:S06]  /*1c80*/  UTMALDG.3D [UR8], [UR28], desc[UR26] ;  /* 0x00001a081c0075b4 */ /* 0x0009ec0008011000 */
[----:B----4-:R-:W-:Y:S05]  /*1c90*/  BRA.U UP0, `(.L_x_31) ;  /* 0xfffffffd00347547 */ /* 0x010fea000b83ffff */
.L_x_25:
[----:B------:R-:W-:Y:S01]  /*1ca0*/  ULEA UR8, UR13, UR5, 0x3 ;  /* 0x000000050d087291 */ /* 0x000fe2000f8e18ff */
[----:B-1----:R-:W-:Y:S01]  /*1cb0*/  SHF.L.U32 R2, R15, 0x1f, RZ ;  /* 0x0000001f0f027819 */ /* 0x002fe200000006ff */
[----:B------:R-:W-:Y:S01]  /*1cc0*/  @!P1 SYNCS.ARRIVE.TRANS64.A1T0 RZ, [UR5+0x98], RZ ;  /* 0x000098ffffff99a7 */ /* 0x000fe20008100005 */
[----:B------:R-:W-:-:S06]  /*1cd0*/  UISETP.GT.AND UP0, UPT, UR22, UR21, UPT ;  /* 0x000000151600728c */ /* 0x000fcc000bf04270 */
[----:B--2---:R1:W2:Y:S03]  /*1ce0*/  SYNCS.PHASECHK.TRANS64.TRYWAIT P0, [UR8+0x28], R2 ;  /* 0x00002802ff0075a7 */ /* 0x0042a60008001108 */
[----:B------:R-:W-:Y:S05]  /*1cf0*/  BRA.U !UP0, `(.L_x_32) ;  /* 0x0000000108dc7547 */ /* 0x000fea000b800000 */
[----:B------:R-:W-:Y:S02]  /*1d00*/  UIADD3 UR32, UPT, UPT, UR14, UR23, URZ ;  /* 0x000000170e207290 */ /* 0x000fe4000fffe0ff */
[----:B------:R-:W-:Y:S01]  /*1d10*/  UIADD3 UR18, UPT, UPT, UR34, 0x40, URZ ;  /* 0x0000004022127890 */ /* 0x000fe2000fffe0ff */
[----:B------:R-:W-:-:S11]  /*1d20*/  UMOV UR33, UR13 ;  /* 0x0000000d00217c82 */ /* 0x000fd60008000000 */
.L_x_38:
[----:B------:R-:W-:Y:S01]  /*1d30*/  ULEA UR25, UR33, UR5, 0x3 ;  /* 0x0000000521197291 */ /* 0x000fe2000f8e18ff */
[----:B--2---:R-:W-:Y:S01]  /*1d40*/  @!P6 MOV R3, 0x8000 ;  /* 0x000080000003e802 */ /* 0x004fe20000000f00 */
[----:B-12---:R-:W-:Y:S10]  /*1d50*/  @P0 BRA `(.L_x_33) ;  /* 0x00000000000c0947 */ /* 0x006ff40003800000 */
[----:B------:R-:W-:-:S04]  /*1d60*/  SHF.L.U32 R4, R15, 0x1f, RZ ;  /* 0x0000001f0f047819 */ /* 0x000fc800000006ff */
[----:B------:R-:W2:Y:S02]  /*1d70*/  SYNCS.PHASECHK.TRANS64.TRYWAIT P0, [UR25+0x28], R4 ;  /* 0x00002804ff0075a7 */ /* 0x000ea40008001119 */
[----:B--2---:R-:W-:Y:S05]  /*1d80*/  @!P0 BRA `(.L_x_34) ;  /* 0x0000007400048947 */ /* 0x004fea0003800000 */
.L_x_33:
[----:B------:R2:W-:Y:S01]  /*1d90*/  @!P6 SYNCS.ARRIVE.TRANS64 RZ, [UR25], R3 ;  /* 0x00000003ffffe9a7 */ /* 0x0005e20008000019 */
[----:B------:R-:W-:-:S04]  /*1da0*/  ULOP3.LUT UR8, UR7, 0x2, URZ, 0xfc, !UPT ;  /* 0x0000000207087892 */ /* 0x000fc8000f8efcff */
[----:B------:R-:W-:-:S09]  /*1db0*/  UISETP.NE.AND UP0, UPT, UR8, 0x2, UPT ;  /* 0x000000020800788c */ /* 0x000fd2000bf05270 */
[----:B------:R-:W-:Y:S05]  /*1dc0*/  BRA.U UP0, `(.L_x_35) ;  /* 0x0000000100047547 */ /* 0x000fea000b800000 */
[----:B------:R-:W-:Y:S05]  /*1dd0*/  BPT.TRAP 0x1 ;  /* 0x000000040000795c */ /* 0x000fea0000300000 */
.L_x_35:
[----:B------:R-:W-:Y:S04]  /*1de0*/  BSSY.RECONVERGENT B0, `(.L_x_36) ;  /* 0x0000003000007945 */ /* 0x000fe80003800200 */
[----:B------:R-:W-:Y:S05]  /*1df0*/  @P4 BRA `(.L_x_37) ;  /* 0x0000000000044947 */ /* 0x000fea0003800000 */
[----:B------:R-:W-:Y:S05]  /*1e00*/  BPT.TRAP 0x1 ;  /* 0x000000040000795c */ /* 0x000fea0000300000 */
.L_x_37:
[----:B------:R-:W-:Y:S05]  /*1e10*/  BSYNC.RECONVERGENT B0 ;  /* 0x0000000000007941 */ /* 0x000fea0003800200 */
.L_x_36:
        /* <DEDUP_REMOVED lines=28> */
[----:B------:R-:W-:Y:S01]  /*1fe0*/  UMOV UR12, UR36 ;  /* 0x00000024000c7c82 */ /* 0x000fe20008000000 */
[----:B------:R-:W-:-:S02]  /*1ff0*/  UMOV UR9, UR25 ;  /* 0x0000001900097c82 */ /* 0x000fc40008000000 */
[----:B------:R4:W-:Y:S01]  /*2000*/  UTMALDG.3D.MULTICAST [UR24], [UR42], UR29, desc[UR38] ;  /* 0x000026182a0073b4 */ /* 0x0009e2000801181d */
[----:B------:R-:W-:Y:S01]  /*2010*/  UIADD3 UR23, UPT, UPT, UR23, 0x1, URZ ;  /* 0x0000000117177890 */ /* 0x000fe2000fffe0ff */
[----:B------:R-:W-:-:S03]  /*2020*/  UMOV UR33, UR13 ;  /* 0x0000000d00217c82 */ /* 0x000fc60008000000 */
[----:B------:R-:W-:Y:S01]  /*2030*/  UISETP.NE.AND UP0, UPT, UR23, UR32, UPT ;  /* 0x000000201700728c */ /* 0x000fe2000bf05270 */
[----:B------:R4:W-:Y:S01]  /*2040*/  UTMALDG.3D.MULTICAST [UR16], [UR42], UR29, desc[UR38] ;  /* 0x000026102a0073b4 */ /* 0x0009e2000801181d */
[----:B------:R4:W-:Y:S07]  /*2050*/  UTMALDG.3D [UR8], [UR40], desc[UR38] ;  /* 0x00002608280075b4 */ /* 0x0009ee0008011000 */
[----:B----4-:R-:W-:Y:S05]  /*2060*/  BRA.U UP0, `(.L_x_38) ;  /* 0xfffffffd00307547 */ /* 0x010fea000b83ffff */
.L_x_32:
[C---:B-1----:R-:W-:Y:S01]  /*2070*/  LEA R2, R14.reuse, UR5, 0x3 ;  /* 0x000000050e027c11 */ /* 0x042fe2000f8e18ff */
[----:B------:R-:W-:Y:S01]  /*2080*/  NOP ;  /* 0x0000000000007918 */ /* 0x000fe20000000000 */
[----:B--2---:R-:W-:Y:S02]  /*2090*/  SHF.L.U32 R3, R13, 0x1f, RZ ;  /* 0x0000001f0d037819 */ /* 0x004fe400000006ff */
[----:B------:R-:W-:Y:S02]  /*20a0*/  LEA R4, R14, UR5, 0x4 ;  /* 0x000000050e047c11 */ /* 0x000fe4000f8e20ff */
[----:B------:R-:W1:Y:S02]  /*20b0*/  SYNCS.PHASECHK.TRANS64.TRYWAIT P0, [R2+URZ+0xa0], R3 ;  /* 0x0000a003020075a7 */ /* 0x000e6400080011ff */
[----:B-1----:R-:W-:Y:S05]  /*20c0*/  @!P0 BRA `(.L_x_39) ;  /* 0x00000070004c8947 */ /* 0x002fea0003800000 */
.L_x_142:
[----:B------:R-:W2:Y:S01]  /*20d0*/  LDS.128 R4, [R4+0x130] ;  /* 0x0001300004047984 */ /* 0x000ea20000000c00 */
[----:B------:R-:W-:Y:S01]  /*20e0*/  ISETP.GE.AND P0, PT, R40, 0x1, PT ;  /* 0x000000012800780c */ /* 0x000fe20003f06270 */
[----:B-1----:R-:W-:Y:S01]  /*20f0*/  VIADD R2, R2, 0xb0 ;  /* 0x000000b002027836 */ /* 0x002fe20000000000 */
[----:B------:R-:W-:Y:S01]  /*2100*/  @!PT LDS RZ, [RZ] ;  /* 0x00000000fffff984 */ /* 0x000fe20000000800 */
[----:B------:R-:W-:Y:S01]  /*2110*/  @!PT LDS RZ, [RZ] ;  /* 0x00000000fffff984 */ /* 0x000fe20000000800 */
[----:B------:R-:W-:Y:S01]  /*2120*/  @!PT LDS RZ, [RZ] ;  /* 0x00000000fffff984 */ /* 0x000fe20000000800 */
[----:B------:R-:W-:Y:S01]  /*2130*/  @!PT LDS RZ, [RZ] ;  /* 0x00000000fffff984 */ /* 0x000fe20000000800 */
[----:B------:R1:W-:Y:S06]  /*2140*/  MEMBAR.ALL.CTA ;  /* 0x0000000000007992 */ /* 0x0003ec0000008000 */
[----:B-1----:R-:W1:Y:S01]  /*2150*/  FENCE.VIEW.ASYNC.S ;  /* 0x00000000000073c6 */ /* 0x002e620000000000 */
[----:B------:R-:W-:-:S04]  /*2160*/  PRMT R2, RZ, 0x654, R2 ;  /* 0x00000654ff027816 */ /* 0x000fc80000000002 */
[----:B-1----:R1:W-:Y:S01]  /*2170*/  SYNCS.ARRIVE.TRANS64.RED.A1T0 RZ, [R2+URZ], RZ ;  /* 0x000000ff02ff79a7 */ /* 0x0023e200081004ff */
[----:B--2---:R-:W-:-:S13]  /*2180*/  LOP3.LUT P2, RZ, R6, 0x1, RZ, 0xc0, !PT ;  /* 0x0000000106ff7812 */ /* 0x004fda000784c0ff */
[----:B------:R-:W-:Y:S01]  /*2190*/  @P2 SHF.R.U32.HI R3, RZ, 0x10, R5 ;  /* 0x00000010ff032819 */ /* 0x000fe20000011605 */
[----:B------:R-:W-:Y:S01]  /*21a0*/  VOTEU.ANY UP0, P2 ;  /* 0x0000000000ff7886 */ /* 0x000fe20001000100 */
[----:B------:R-:W-:Y:S02]  /*21b0*/  @P2 MOV R10, R4 ;  /* 0x00000004000a2202 */ /* 0x000fe40000000f00 */
[----:B------:R-:W-:Y:S02]  /*21c0*/  @P2 R2UR.BROADCAST UR8, R3 ;  /* 0x00000000030822ca */ /* 0x000fe400008e0000 */
[----:B------:R-:W-:-:S11]  /*21d0*/  @P2 LOP3.LUT R9, R5, 0xffff, RZ, 0xc0, !PT ;  /* 0x0000ffff05092812 */ /* 0x000fd600078ec0ff */
[----:B------:R-:W-:Y:S01]  /*21e0*/  @UP0 UMOV UR36, UR8 ;  /* 0x0000000800240c82 */ /* 0x000fe20008000000 */
[----:B-1----:R-:W-:Y:S05]  /*21f0*/  @!P0 BRA `(.L_x_40) ;  /* 0x0000000000b88947 */ /* 0x002fea0003800000 */
[----:B------:R-:W3:Y:S01]  /*2200*/  LDC.64 R4, c[0x0][0xb18] ;  /* 0x0002c600ff047b82 */ /* 0x000ee20000000a00 */
[----:B------:R-:W-:-:S07]  /*2210*/  ISETP.NE.AND P3, PT, R40, 0x1, PT ;  /* 0x000000012800780c */ /* 0x000fce0003f65270 */
[----:B------:R-:W1:Y:S08]  /*2220*/  LDC.64 R6, c[0x0][0xb10] ;  /* 0x0002c400ff067b82 */ /* 0x000e700000000a00 */
[----:B------:R-:W2:Y:S08]  /*2230*/  LDC R16, c[0x0][0xb20] ;  /* 0x0002c800ff107b82 */ /* 0x000eb00000000800 */
[----:B------:R-:W4:Y:S01]  /*2240*/  LDC R17, c[0x0][0xb0c] ;  /* 0x0002c300ff117b82 */ /* 0x000f220000000800 */
[----:B---3--:R-:W-:Y:S01]  /*2250*/  IMAD.HI.U32 R19, R0, R5, RZ ;  /* 0x0000000500137227 */ /* 0x008fe200078e00ff */
[----:B------:R-:W-:-:S03]  /*2260*/  ISETP.NE.AND P0, PT, R4, 0x1, PT ;  /* 0x000000010400780c */ /* 0x000fc60003f05270 */
[----:B------:R-:W-:-:S03]  /*2270*/  IMAD.HI.U32 R5, R9, R5, RZ ;  /* 0x0000000509057227 */ /* 0x000fc600078e00ff */
[----:B------:R-:W3:Y:S01]  /*2280*/  LDC.64 R2, c[0x0][0xb28] ;  /* 0x0002ca00ff027b82 */ /* 0x000ee20000000a00 */
[----:B-1----:R-:W-:-:S04]  /*2290*/  IMAD.HI.U32 R20, R8, R6, RZ ;  /* 0x0000000608147227 */ /* 0x002fc800078e00ff */
[----:B------:R-:W-:Y:S01]  /*22a0*/  IMAD.HI.U32 R21, R10, R6, RZ ;  /* 0x000000060a157227 */ /* 0x000fe200078e00ff */
[----:B------:R-:W-:Y:S02]  /*22b0*/  SHF.R.U32.HI R20, RZ, R7, R20 ;  /* 0x00000007ff147219 */ /* 0x000fe40000011614 */
[-C--:B--2---:R-:W-:Y:S02]  /*22c0*/  SHF.R.U32.HI R19, RZ, R16.reuse, R19 ;  /* 0x00000010ff137219 */ /* 0x084fe40000011613 */
[----:B------:R-:W-:Y:S02]  /*22d0*/  SHF.R.U32.HI R5, RZ, R16, R5 ;  /* 0x00000010ff057219 */ /* 0x000fe40000011605 */
[----:B------:R-:W-:Y:S02]  /*22e0*/  SEL R19, R0, R19, !P0 ;  /* 0x0000001300137207 */ /* 0x000fe40004000000 */
[----:B------:R-:W-:Y:S02]  /*22f0*/  SHF.R.U32.HI R21, RZ, R7, R21 ;  /* 0x00000007ff157219 */ /* 0x000fe40000011615 */
[----:B----4-:R-:W-:-:S02]  /*2300*/  ISETP.NE.AND P1, PT, R17, 0x1, PT ;  /* 0x000000011100780c */ /* 0x010fc40003f25270 */
[----:B------:R-:W-:Y:S02]  /*2310*/  SEL R5, R9, R5, !P0 ;  /* 0x0000000509057207 */ /* 0x000fe40004000000 */
[----:B------:R-:W-:Y:S02]  /*2320*/  SEL R20, R8, R20, !P1 ;  /* 0x0000001408147207 */ /* 0x000fe40004800000 */
[----:B------:R-:W-:Y:S01]  /*2330*/  SEL R21, R10, R21, !P1 ;  /* 0x000000150a157207 */ /* 0x000fe20004800000 */
[----:B---3--:R-:W-:-:S04]  /*2340*/  IMAD.HI.U32 R18, R19, R2, RZ ;  /* 0x0000000213127227 */ /* 0x008fc800078e00ff */
        /* <DEDUP_REMOVED lines=10> */
[----:B------:R-:W-:-:S04]  /*23f0*/  @!P0 IMAD.HI.U32 R7, R21, R2, RZ ;  /* 0x0000000215078227 */ /* 0x000fc800078e00ff */
[----:B------:R-:W-:Y:S01]  /*2400*/  IMAD.MOV R2, RZ, RZ, -R6 ;  /* 0x000000ffff027224 */ /* 0x000fe200078e0a06 */
[----:B------:R-:W-:Y:S02]  /*2410*/  @!P0 SHF.R.U32.HI R3, RZ, R3, R7 ;  /* 0x00000003ff038219 */ /* 0x000fe40000011607 */
[----:B------:R-:W-:Y:S01]  /*2420*/  IADD3 R7, PT, PT, -R5, RZ, RZ ;  /* 0x000000ff05077210 */ /* 0x000fe20007ffe1ff */
[----:B------:R-:W-:Y:S01]  /*2430*/  IMAD R2, R40, R2, R5 ;  /* 0x0000000228027224 */ /* 0x000fe200078e0205 */
        /* <DEDUP_REMOVED lines=10> */
.L_x_40:
[----:B------:R-:W1:Y:S02]  /*24e0*/  LDCU UR8, c[0x0][0xb30] ;  /* 0x00016600ff0877ac */ /* 0x000e640008000800 */
[----:B-1----:R-:W-:-:S09]  /*24f0*/  UISETP.NE.AND UP0, UPT, UR8, 0x1, UPT ;  /* 0x000000010800788c */ /* 0x002fd2000bf05270 */
[----:B------:R-:W-:Y:S05]  /*2500*/  BRA.U UP0, `(.L_x_41) ;  /* 0x0000000100407547 */ /* 0x000fea000b800000 */
[----:B------:R-:W1:Y:S08]  /*2510*/  LDC.64 R4, c[0x0][0xb10] ;  /* 0x0002c400ff047b82 */ /* 0x000e700000000a00 */
[----:B------:R-:W2:Y:S08]  /*2520*/  LDC.64 R2, c[0x0][0xb18] ;  /* 0x0002c600ff027b82 */ /* 0x000eb00000000a00 */
[----:B------:R-:W4:Y:S08]  /*2530*/  LDC R6, c[0x0][0xb20] ;  /* 0x0002c800ff067b82 */ /* 0x000f300000000800 */
[----:B------:R-:W3:Y:S01]  /*2540*/  LDC R7, c[0x0][0xb0c] ;  /* 0x0002c300ff077b82 */ /* 0x000ee20000000800 */
[----:B-1----:R-:W-:-:S05]  /*2550*/  IMAD.HI.U32 R4, R10, R4, RZ ;  /* 0x000000040a047227 */ /* 0x002fca00078e00ff */
[----:B------:R-:W-:Y:S01]  /*2560*/  SHF.R.U32.HI R4, RZ, R5, R4 ;  /* 0x00000005ff047219 */ /* 0x000fe20000011604 */
[----:B--2---:R-:W-:Y:S01]  /*2570*/  IMAD.HI.U32 R3, R9, R3, RZ ;  /* 0x0000000309037227 */ /* 0x004fe200078e00ff */
[----:B------:R-:W-:-:S04]  /*2580*/  ISETP.NE.AND P0, PT, R2, 0x1, PT ;  /* 0x000000010200780c */ /* 0x000fc80003f05270 */
[----:B----4-:R-:W-:-:S04]  /*2590*/  SHF.R.U32.HI R3, RZ, R6, R3 ;  /* 0x00000006ff037219 */ /* 0x010fc80000011603 */
[----:B------:R-:W-:Y:S02]  /*25a0*/  SEL R3, R9, R3, !P0 ;  /* 0x0000000309037207 */ /* 0x000fe40004000000 */
[----:B---3--:R-:W-:-:S04]  /*25b0*/  ISETP.NE.AND P1, PT, R7, 0x1, PT ;  /* 0x000000010700780c */ /* 0x008fc80003f25270 */
[----:B------:R-:W-:-:S05]  /*25c0*/  SEL R4, R10, R4, !P1 ;  /* 0x000000040a047207 */ /* 0x000fca0004800000 */
[----:B------:R-:W-:Y:S02]  /*25d0*/  IMAD.IADD R5, R3, 0x1, -R4 ;  /* 0x0000000103057824 */ /* 0x000fe400078e0a04 */
[----:B------:R-:W-:Y:S02]  /*25e0*/  IMAD.IADD R3, R4, 0x1, -R3 ;  /* 0x0000000104037824 */ /* 0x000fe400078e0a03 */
[----:B------:R-:W-:Y:S02]  /*25f0*/  IMAD R10, R5, R7, R10 ;  /* 0x00000007050a7224 */ /* 0x000fe400078e020a */
[----:B------:R-:W-:-:S07]  /*2600*/  IMAD R9, R3, R2, R9 ;  /* 0x0000000203097224 */ /* 0x000fce00078e0209 */
.L_x_41:
[----:B------:R-:W-:Y:S01]  /*2610*/  VIADD R14, R14, 0x1 ;  /* 0x000000010e0e7836 */ /* 0x000fe20000000000 */
[----:B------:R-:W-:Y:S01]  /*2620*/  PLOP3.LUT P1, PT, PT, PT, PT, 0x80, 0x8 ;  /* 0x000000000008781c */ /* 0x000fe20003f2f070 */
[----:B------:R-:W-:Y:S02]  /*2630*/  IMAD.IADD R21, R10, 0x1, R87 ;  /* 0x000000010a157824 */ /* 0x000fe400078e0257 */
[----:B------:R-:W-:Y:S01]  /*2640*/  IMAD.IADD R20, R9, 0x1, R86 ;  /* 0x0000000109147824 */ /* 0x000fe200078e0256 */
[----:B------:R-:W-:-:S04]  /*2650*/  ISETP.NE.AND P0, PT, R14, 0x2, PT ;  /* 0x000000020e00780c */ /* 0x000fc80003f05270 */
[----:B------:R-:W-:Y:S02]  /*2660*/  SEL R2, RZ, 0x1, P0 ;  /* 0x00000001ff027807 */ /* 0x000fe40000000000 */
[----:B------:R-:W-:Y:S02]  /*2670*/  SEL R14, R14, RZ, P0 ;  /* 0x000000ff0e0e7207 */ /* 0x000fe40000000000 */
[----:B------:R-:W-:Y:S01]  /*2680*/  LOP3.LUT R13, R13, R2, RZ, 0x3c, !PT ;  /* 0x000000020d0d7212 */ /* 0x000fe200078e3cff */
[----:B------:R-:W-:Y:S06]  /*2690*/  @P2 BRA `(.L_x_42) ;  /* 0xfffffff000382947 */ /* 0x000fec000383ffff */
[----:B------:R-:W-:Y:S01]  /*26a0*/  UIADD3 UR5, UPT, UPT, UR5, 0x28, URZ ;  /* 0x0000002805057890 */ /* 0x000fe2000fffe0ff */
[----:B------:R-:W-:-:S03]  /*26b0*/  SHF.L.U32 R2, R15, 0x1f, RZ ;  /* 0x0000001f0f027819 */ /* 0x000fc600000006ff */
[----:B------:R-:W-:-:S09]  /*26c0*/  ULEA UR4, UR13, UR5, 0x3 ;  /* 0x000000050d047291 */ /* 0x000fd2000f8e18ff */
[----:B------:R-:W1:Y:S02]  /*26d0*/  SYNCS.PHASECHK.TRANS64.TRYWAIT P0, [UR4], R2 ;  /* 0x00000002ff0075a7 */ /* 0x000e640008001104 */
[----:B-1----:R-:W-:Y:S05]  /*26e0*/  @!P0 BRA `(.L_x_43) ;  /* 0x0000006800d88947 */ /* 0x002fea0003800000 */
.L_x_144:
[----:B------:R-:W-:-:S04]  /*26f0*/  UIADD3 UR6, UPT, UPT, UR13, 0x1, URZ ;  /* 0x000000010d067890 */ /* 0x000fc8000fffe0ff */
[----:B------:R-:W-:-:S04]  /*2700*/  UISETP.NE.AND UP0, UPT, UR6, 0x5, UPT ;  /* 0x000000050600788c */ /* 0x000fc8000bf05270 */
[----:B------:R-:W-:Y:S02]  /*2710*/  USEL UR7, URZ, 0x1, UP0 ;  /* 0x00000001ff077887 */ /* 0x000fe40008000000 */
[----:B------:R-:W-:-:S04]  /*2720*/  USEL UR6, UR6, URZ, UP0 ;  /* 0x000000ff06067287 */ /* 0x000fc80008000000 */
[----:B------:R-:W-:Y:S01]  /*2730*/  ULEA UR4, UR6, UR5, 0x3 ;  /* 0x0000000506047291 */ /* 0x000fe2000f8e18ff */
[----:B-1----:R-:W-:-:S04]  /*2740*/  LOP3.LUT R2, R15, UR7, RZ, 0x3c, !PT ;  /* 0x000000070f027c12 */ /* 0x002fc8000f8e3cff */
[----:B------:R-:W-:-:S04]  /*2750*/  SHF.L.U32 R3, R2, 0x1f, RZ ;  /* 0x0000001f02037819 */ /* 0x000fc800000006ff */
[----:B------:R-:W1:Y:S02]  /*2760*/  SYNCS.PHASECHK.TRANS64.TRYWAIT P0, [UR4], R3 ;  /* 0x00000003ff0075a7 */ /* 0x000e640008001104 */
[----:B-1----:R-:W-:Y:S05]  /*2770*/  @!P0 BRA `(.L_x_44) ;  /* 0x0000006800cc8947 */ /* 0x002fea0003800000 */
.L_x_146:
[----:B------:R-:W-:-:S04]  /*2780*/  UIADD3 UR6, UPT, UPT, UR6, 0x1, URZ ;  /* 0x0000000106067890 */ /* 0x000fc8000fffe0ff */
[----:B------:R-:W-:-:S04]  /*2790*/  UISETP.NE.AND UP0, UPT, UR6, 0x5, UPT ;  /* 0x000000050600788c */ /* 0x000fc8000bf05270 */
[----:B------:R-:W-:Y:S02]  /*27a0*/  USEL UR7, URZ, 0x1, UP0 ;  /* 0x00000001ff077887 */ /* 0x000fe40008000000 */
[----:B------:R-:W-:-:S04]  /*27b0*/  USEL UR6, UR6, URZ, UP0 ;  /* 0x000000ff06067287 */ /* 0x000fc80008000000 */
[----:B------:R-:W-:Y:S01]  /*27c0*/  ULEA UR4, UR6, UR5, 0x3 ;  /* 0x0000000506047291 */ /* 0x000fe2000f8e18ff */
[----:B------:R-:W-:-:S04]  /*27d0*/  LOP3.LUT R2, R2, UR7, RZ, 0x3c, !PT ;  /* 0x0000000702027c12 */ /* 0x000fc8000f8e3cff */
[----:B-1----:R-:W-:-:S04]  /*27e0*/  SHF.L.U32 R3, R2, 0x1f, RZ ;  /* 0x0000001f02037819 */ /* 0x002fc800000006ff */
[----:B------:R-:W1:Y:S02]  /*27f0*/  SYNCS.PHASECHK.TRANS64.TRYWAIT P0, [UR4], R3 ;  /* 0x00000003ff0075a7 */ /* 0x000e640008001104 */
[----:B-1----:R-:W-:Y:S05]  /*2800*/  @!P0 BRA `(.L_x_45) ;  /* 0x0000006800c08947 */ /* 0x002fea0003800000 */
.L_x_148:
        /* <DEDUP_REMOVED lines=9> */
.L_x_150:
[----:B------:R-:W-:-:S04]  /*28a0*/  UIADD3 UR6, UPT, UPT, UR6, 0x1, URZ ;  /* 0x0000000106067890 */ /* 0x000fc8000fffe0ff */
[----:B------:R-:W-:-:S04]  /*28b0*/  UISETP.NE.AND UP0, UPT, UR6, 0x5, UPT ;  /* 0x000000050600788c */ /* 0x000fc8000bf05270 */
[----:B------:R-:W-:Y:S02]  /*28c0*/  USEL UR4, URZ, 0x1, UP0 ;  /* 0x00000001ff047887 */ /* 0x000fe40008000000 */
[----:B------:R-:W-:-:S04]  /*28d0*/  USEL UR6, UR6, URZ, UP0 ;  /* 0x000000ff06067287 */ /* 0x000fc80008000000 */
[----:B------:R-:W-:Y:S01]  /*28e0*/  ULEA UR6, UR6, UR5, 0x3 ;  /* 0x0000000506067291 */ /* 0x000fe2000f8e18ff */
[----:B------:R-:W-:-:S04]  /*28f0*/  LOP3.LUT R2, R2, UR4, RZ, 0x3c, !PT ;  /* 0x0000000402027c12 */ /* 0x000fc8000f8e3cff */
[----:B------:R-:W-:Y:S01]  /*2900*/  SHF.L.U32 R2, R2, 0x1f, RZ ;  /* 0x0000001f02027819 */ /* 0x000fe200000006ff */
[----:B-1-3--:R-:W-:-:S07]  /*2910*/  IMAD.U32 R0, RZ, RZ, UR6 ;  /* 0x00000006ff007e24 */ /* 0x00afce000f8e00ff */
.L_x_47:
[----:B-1----:R1:W2:Y:S02]  /*2920*/  SYNCS.PHASECHK.TRANS64.TRYWAIT P0, [R0+URZ], R2 ;  /* 0x00000002000075a7 */ /* 0x0022a400080011ff */
[----:B--2---:R-:W-:Y:S05]  /*2930*/  @!P0 NANOSLEEP.SYNCS 0x989680 ;  /* 0x009896800000895d */ /* 0x004fea0003900000 */
[----:B------:R-:W2:Y:S02]  /*2940*/  @!P0 SYNCS.PHASECHK.TRANS64 P0, [R0+URZ], R2 ;  /* 0x00000002000085a7 */ /* 0x000ea400080010ff */
[----:B--2---:R-:W-:Y:S05]  /*2950*/  @P0 EXIT ;  /* 0x000000000000094d */ /* 0x004fea0003800000 */
[----:B------:R-:W-:Y:S05]  /*2960*/  BRA `(.L_x_47) ;  /* 0xfffffffc00ec7947 */ /* 0x000fea000383ffff */
.L_x_22:
[----:B------:R-:W-:-:S04]  /*2970*/  UISETP.NE.AND UP0, UPT, UR37, URZ, UPT ;  /* 0x000000ff2500728c */ /* 0x000fc8000bf05270 */
[----:B------:R-:W-:-:S09]  /*2980*/  UISETP.NE.OR UP0, UPT, UR5, 0x1, UP0 ;  /* 0x000000010500788c */ /* 0x000fd20008705670 */
[----:B------:R-:W-:Y:S05]  /*2990*/  BRA.U UP0, `(.L_x_48) ;  /* 0x00000005004c7547 */ /* 0x000fea000b800000 */
[----:B------:R-:W-:Y:S01]  /*29a0*/  HFMA2 R3, -RZ, RZ, 0, 0 ;  /* 0x00000000ff037431 */ /* 0x000fe200000001ff */
[----:B------:R-:W-:Y:S01]  /*29b0*/  ISETP.GE.U32.AND P2, PT, R9, 0x4, PT ;  /* 0x000000040900780c */ /* 0x000fe20003f46070 */
[----:B------:R-:W-:Y:S01]  /*29c0*/  IMAD.MOV.U32 R12, RZ, RZ, 0x1 ;  /* 0x00000001ff0c7424 */ /* 0x000fe200078e00ff */
[----:B------:R-:W-:Y:S01]  /*29d0*/  CS2R R10, SRZ ;  /* 0x00000000000a7805 */ /* 0x000fe2000001ff00 */
[----:B------:R-:W-:Y:S01]  /*29e0*/  IMAD.MOV.U32 R8, RZ, RZ, RZ ;  /* 0x000000ffff087224 */ /* 0x000fe200078e00ff */
[----:B------:R-:W-:Y:S01]  /*29f0*/  UMOV UR4, 0x400 ;  /* 0x0000040000047882 */ /* 0x000fe20000000000 */
[----:B------:R-:W-:Y:S01]  /*2a00*/  UMOV UR6, URZ ;  /* 0x000000ff00067c82 */ /* 0x000fe20008000000 */
[----:B------:R-:W-:-:S12]  /*2a10*/  ULEA UR37, UR37, UR4, 0x18 ;  /* 0x0000000425257291 */ /* 0x000fd8000f8ec0ff */
.L_x_52:
[----:B------:R-:W-:Y:S02]  /*2a20*/  LEA R0, R3, UR37, 0x3 ;  /* 0x0000002503007c11 */ /* 0x000fe4000f8e18ff */
[----:B------:R-:W-:-:S03]  /*2a30*/  SHF.L.U32 R4, R8, 0x1f, RZ ;  /* 0x0000001f08047819 */ /* 0x000fc600000006ff */
[----:B------:R-:W-:Y:S01]  /*2a40*/  VIADD R5, R0, 0x110 ;  /* 0x0000011000057836 */ /* 0x000fe20000000000 */
[----:B------:R-:W1:Y:S02]  /*2a50*/  SYNCS.PHASECHK.TRANS64.TRYWAIT P0, [R0+URZ+0x100], R4 ;  /* 0x00010004000075a7 */ /* 0x000e6400080011ff */
[----:B-1----:R-:W-:Y:S05]  /*2a60*/  @!P0 BRA `(.L_x_49) ;  /* 0x0000006800588947 */ /* 0x002fea0003800000 */
.L_x_151:
[----:B------:R-:W-:Y:S01]  /*2a70*/  ULEA UR5, UR6, UR37, 0x3 ;  /* 0x0000002506057291 */ /* 0x000fe2000f8e18ff */
[----:B-1----:R-:W-:Y:S01]  /*2a80*/  PRMT R0, RZ, 0x654, R5 ;  /* 0x00000654ff007816 */ /* 0x002fe20000000005 */
[----:B------:R-:W-:Y:S01]  /*2a90*/  @!P2 IMAD.MOV.U32 R4, RZ, RZ, 0x10 ;  /* 0x00000010ff04a424 */ /* 0x000fe200078e00ff */
[----:B------:R-:W-:Y:S01]  /*2aa0*/  SHF.L.U32 R5, R12, 0x1f, RZ ;  /* 0x0000001f0c057819 */ /* 0x000fe200000006ff */
[----:B------:R-:W-:Y:S01]  /*2ab0*/  UIADD3 UR4, UPT, UPT, UR5, 0xa0, URZ ;  /* 0x000000a005047890 */ /* 0x000fe2000fffe0ff */
[----:B------:R1:W-:Y:S05]  /*2ac0*/  SYNCS.ARRIVE.TRANS64.RED.A1T0 RZ, [R0+URZ], RZ ;  /* 0x000000ff00ff79a7 */ /* 0x0003ea00081004ff */
[----:B------:R-:W-:Y:S01]  /*2ad0*/  IMAD.U32 R6, RZ, RZ, UR4 ;  /* 0x00000004ff067e24 */ /* 0x000fe2000f8e00ff */
[----:B------:R-:W2:Y:S04]  /*2ae0*/  SYNCS.PHASECHK.TRANS64.TRYWAIT P0, [UR5+0xb0], R5 ;  /* 0x0000b005ff0075a7 */ /* 0x000ea80008001105 */
[----:B------:R-:W-:Y:S01]  /*2af0*/  PRMT R6, R9, 0x654, R6 ;  /* 0x0000065409067816 */ /* 0x000fe20000000006 */
[----:B-12---:R-:W-:Y:S06]  /*2b00*/  @!P0 BRA `(.L_x_50) ;  /* 0x0000006800448947 */ /* 0x006fec0003800000 */
.L_x_153:
[----:B------:R-:W-:Y:S01]  /*2b10*/  ULEA UR4, UR6, UR37, 0x4 ;  /* 0x0000002506047291 */ /* 0x000fe2000f8e20ff */
[----:B------:R-:W-:Y:S01]  /*2b20*/  SEL R2, R6, R2, !P2 ;  /* 0x0000000206027207 */ /* 0x000fe20005000000 */
[----:B------:R-:W-:Y:S01]  /*2b30*/  UIADD3 UR5, UPT, UPT, UR5, 0xa0, URZ ;  /* 0x000000a005057890 */ /* 0x000fe2000fffe0ff */
[----:B-1----:R-:W-:Y:S01]  /*2b40*/  LEA R0, R11, UR37, 0x3 ;  /* 0x000000250b007c11 */ /* 0x002fe2000f8e18ff */
[----:B------:R-:W-:Y:S01]  /*2b50*/  UIADD3 UR4, UPT, UPT, UR4, 0x130, URZ ;  /* 0x0000013004047890 */ /* 0x000fe2000fffe0ff */
[----:B------:R1:W-:Y:S01]  /*2b60*/  @!P2 SYNCS.ARRIVE.TRANS64.RED RZ, [R2+URZ], R4 ;  /* 0x0000000402ffa9a7 */ /* 0x0003e200080004ff */
[----:B------:R-:W-:Y:S01]  /*2b70*/  UIADD3 UR6, UPT, UPT, UR6, 0x1, URZ ;  /* 0x0000000106067890 */ /* 0x000fe2000fffe0ff */
[----:B------:R-:W-:-:S03]  /*2b80*/  VIADD R3, R3, 0x1 ;  /* 0x0000000103037836 */ /* 0x000fc60000000000 */
[----:B------:R-:W-:Y:S02]  /*2b90*/  UISETP.NE.AND UP0, UPT, UR6, 0x2, UPT ;  /* 0x000000020600788c */ /* 0x000fe4000bf05270 */
[----:B------:R-:W-:Y:S01]  /*2ba0*/  ISETP.NE.AND P0, PT, R3, 0x2, PT ;  /* 0x000000020300780c */ /* 0x000fe20003f05270 */
[----:B------:R-:W-:Y:S06]  /*2bb0*/  UGETNEXTWORKID.BROADCAST [UR4], [UR5] ;  /* 0x00000000040073ca */ /* 0x000fec0008000100 */
[----:B------:R-:W-:Y:S02]  /*2bc0*/  USEL UR4, URZ, 0x1, UP0 ;  /* 0x00000001ff047887 */ /* 0x000fe40008000000 */
[----:B------:R-:W-:-:S04]  /*2bd0*/  USEL UR6, UR6, URZ, UP0 ;  /* 0x000000ff06067287 */ /* 0x000fc80008000000 */
[----:B------:R-:W-:Y:S02]  /*2be0*/  LOP3.LUT R12, R12, UR4, RZ, 0x3c, !PT ;  /* 0x000000040c0c7c12 */ /* 0x000fe4000f8e3cff */
[----:B-1----:R-:W-:-:S04]  /*2bf0*/  SHF.L.U32 R4, R10, 0x1f, RZ ;  /* 0x0000001f0a047819 */ /* 0x002fc800000006ff */
[----:B------:R-:W1:Y:S02]  /*2c00*/  SYNCS.PHASECHK.TRANS64.TRYWAIT P1, [R0+URZ+0xa0], R4 ;  /* 0x0000a004000075a7 */ /* 0x000e6400080211ff */
[----:B-1----:R-:W-:Y:S05]  /*2c10*/  @!P1 BRA `(.L_x_51) ;  /* 0x0000006800189947 */ /* 0x002fea0003800000 */
.L_x_154:
[----:B-1----:R-:W-:Y:S01]  /*2c20*/  LEA R4, R11, UR37, 0x4 ;  /* 0x000000250b047c11 */ /* 0x002fe2000f8e20ff */
[----:B------:R-:W-:Y:S01]  /*2c30*/  VIADD R0, R0, 0xb0 ;  /* 0x000000b000007836 */ /* 0x000fe20000000000 */
[----:B------:R-:W-:Y:S01]  /*2c40*/  SEL R3, R3, RZ, P0 ;  /* 0x000000ff03037207 */ /* 0x000fe20000000000 */
[----:B------:R-:W-:-:S03]  /*2c50*/  VIADD R11, R11, 0x1 ;  /* 0x000000010b0b7836 */ /* 0x000fc60000000000 */
[----:B------:R-:W1:Y:S01]  /*2c60*/  LDS.128 R4, [R4+0x130] ;  /* 0x0001300004047984 */ /* 0x000e620000000c00 */
[----:B------:R-:W-:Y:S02]  /*2c70*/  PRMT R0, RZ, 0x654, R0 ;  /* 0x00000654ff007816 */ /* 0x000fe40000000000 */
[C---:B------:R-:W-:Y:S01]  /*2c80*/  ISETP.NE.AND P1, PT, R11.reuse, 0x2, PT ;  /* 0x000000020b00780c */ /* 0x040fe20003f25270 */
[----:B------:R-:W-:Y:S01]  /*2c90*/  @!PT LDS RZ, [RZ] ;  /* 0x00000000fffff984 */ /* 0x000fe20000000800 */
[----:B------:R-:W-:Y:S01]  /*2ca0*/  @!PT LDS RZ, [RZ] ;  /* 0x00000000fffff984 */ /* 0x000fe20000000800 */
[----:B------:R-:W-:Y:S01]  /*2cb0*/  @!PT LDS RZ, [RZ] ;  /* 0x00000000fffff984 */ /* 0x000fe20000000800 */
[----:B------:R-:W-:Y:S01]  /*2cc0*/  @!PT LDS RZ, [RZ] ;  /* 0x00000000fffff984 */ /* 0x000fe20000000800 */
[----:B------:R2:W-:Y:S06]  /*2cd0*/  MEMBAR.ALL.CTA ;  /* 0x0000000000007992 */ /* 0x0005ec0000008000 */
[----:B--2---:R-:W2:Y:S01]  /*2ce0*/  FENCE.VIEW.ASYNC.S ;  /* 0x00000000000073c6 */ /* 0x004ea20000000000 */
[----:B------:R-:W-:Y:S01]  /*2cf0*/  SEL R11, R11, RZ, P1 ;  /* 0x000000ff0b0b7207 */ /* 0x000fe20000800000 */
[----:B--2---:R2:W-:Y:S01]  /*2d00*/  SYNCS.ARRIVE.TRANS64.RED.A1T0 RZ, [R0+URZ], RZ ;  /* 0x000000ff00ff79a7 */ /* 0x0045e200081004ff */
[----:B-1----:R-:W-:-:S02]  /*2d10*/  LOP3.LUT P3, RZ, R6, 0x1, RZ, 0xc0, !PT ;  /* 0x0000000106ff7812 */ /* 0x002fc4000786c0ff */
[----:B------:R-:W-:-:S04]  /*2d20*/  SEL R4, RZ, 0x1, P1 ;  /* 0x00000001ff047807 */ /* 0x000fc80000800000 */
[----:B------:R-:W-:Y:S02]  /*2d30*/  LOP3.LUT R10, R10, R4, RZ, 0x3c, !PT ;  /* 0x000000040a0a7212 */ /* 0x000fe400078e3cff */
[----:B--2---:R-:W-:-:S04]  /*2d40*/  SEL R0, RZ, 0x1, P0 ;  /* 0x00000001ff007807 */ /* 0x004fc80000000000 */
[----:B------:R-:W-:Y:S01]  /*2d50*/  LOP3.LUT R8, R8, R0, RZ, 0x3c, !PT ;  /* 0x0000000008087212 */ /* 0x000fe200078e3cff */
[----:B------:R-:W-:Y:S06]  /*2d60*/  @P3 BRA `(.L_x_52) ;  /* 0xfffffffc002c3947 */ /* 0x000fec000383ffff */
[----:B------:R-:W-:Y:S01]  /*2d70*/  ULEA UR5, UR6, UR37, 0x3 ;  /* 0x0000002506057291 */ /* 0x000fe2000f8e18ff */
[----:B------:R-:W-:-:S08]  /*2d80*/  SHF.L.U32 R2, R12, 0x1f, RZ ;  /* 0x0000001f0c027819 */ /* 0x000fd000000006ff */
[----:B------:R-:W1:Y:S02]  /*2d90*/  SYNCS.PHASECHK.TRANS64 P0, [UR5+0xb0], R2 ;  /* 0x0000b002ff0075a7 */ /* 0x000e640008001005 */
[----:B-1----:R-:W-:Y:S05]  /*2da0*/  @P0 BRA `(.L_x_53) ;  /* 0x0000000000080947 */ /* 0x002fea0003800000 */
[----:B------:R-:W1:Y:S02]  /*2db0*/  SYNCS.PHASECHK.TRANS64.TRYWAIT P0, [UR5+0xb0], R2 ;  /* 0x0000b002ff0075a7 */ /* 0x000e640008001105 */
[----:B-1----:R-:W-:Y:S05]  /*2dc0*/  @!P0 BRA `(.L_x_54) ;  /* 0x0000006400c08947 */ /* 0x002fea0003800000 */
.L_x_53:
[----:B------:R-:W-:-:S04]  /*2dd0*/  UIADD3 UR4, UPT, UPT, UR6, 0x1, URZ ;  /* 0x0000000106047890 */ /* 0x000fc8000fffe0ff */
[----:B------:R-:W-:-:S04]  /*2de0*/  UISETP.NE.AND UP0, UPT, UR4, 0x2, UPT ;  /* 0x000000020400788c */ /* 0x000fc8000bf05270 */
[----:B------:R-:W-:Y:S02]  /*2df0*/  USEL UR7, URZ, 0x1, UP0 ;  /* 0x00000001ff077887 */ /* 0x000fe40008000000 */
[----:B------:R-:W-:-:S04]  /*2e00*/  USEL UR4, UR4, URZ, UP0 ;  /* 0x000000ff04047287 */ /* 0x000fc80008000000 */
[----:B------:R-:W-:Y:S01]  /*2e10*/  ULEA UR4, UR4, UR37, 0x3 ;  /* 0x0000002504047291 */ /* 0x000fe2000f8e18ff */
[----:B-1----:R-:W-:-:S04]  /*2e20*/  LOP3.LUT R2, R12, UR7, RZ, 0x3c, !PT ;  /* 0x000000070c027c12 */ /* 0x002fc8000f8e3cff */
[----:B------:R-:W-:-:S04]  /*2e30*/  SHF.L.U32 R0, R2, 0x1f, RZ ;  /* 0x0000001f02007819 */ /* 0x000fc800000006ff */
[----:B------:R-:W1:Y:S02]  /*2e40*/  SYNCS.PHASECHK.TRANS64 P0, [UR4+0xb0], R0 ;  /* 0x0000b000ff0075a7 */ /* 0x000e640008001004 */
[----:B-1----:R-:W-:Y:S05]  /*2e50*/  @P0 EXIT ;  /* 0x000000000000094d */ /* 0x002fea0003800000 */
[----:B------:R-:W-:Y:S02]  /*2e60*/  SHF.L.U32 R2, R2, 0x1f, RZ ;  /* 0x0000001f02027819 */ /* 0x000fe400000006ff */
[----:B------:R-:W-:-:S07]  /*2e70*/  MOV R0, UR4 ;  /* 0x0000000400007c02 */ /* 0x000fce0008000f00 */
.L_x_55:
[----:B-1----:R1:W2:Y:S02]  /*2e80*/  SYNCS.PHASECHK.TRANS64.TRYWAIT P0, [R0+URZ+0xb0], R2 ;  /* 0x0000b002000075a7 */ /* 0x0022a400080011ff */
[----:B--2---:R-:W-:Y:S05]  /*2e90*/  @!P0 NANOSLEEP.SYNCS 0x989680 ;  /* 0x009896800000895d */ /* 0x004fea0003900000 */
[----:B------:R-:W2:Y:S02]  /*2ea0*/  @!P0 SYNCS.PHASECHK.TRANS64 P0, [R0+URZ+0xb0], R2 ;  /* 0x0000b002000085a7 */ /* 0x000ea400080010ff */
[----:B--2---:R-:W-:Y:S05]  /*2eb0*/  @P0 EXIT ;  /* 0x000000000000094d */ /* 0x004fea0003800000 */
[----:B------:R-:W-:Y:S05]  /*2ec0*/  BRA `(.L_x_55) ;  /* 0xfffffffc00ec7947 */ /* 0x000fea000383ffff */
.L_x_48:
[----:B------:R-:W-:Y:S05]  /*2ed0*/  BRA.U UP3, `(.L_x_56) ;  /* 0x0000000d03bc7547 */ /* 0x000fea000b800000 */
[----:B------:R-:W-:Y:S01]  /*2ee0*/  UMOV UR4, 0x40 ;  /* 0x0000004000047882 */ /* 0x000fe20000000000 */
[----:B------:R-:W-:Y:S01]  /*2ef0*/  NOP ;  /* 0x0000000000007918 */ /* 0x000fe20000000000 */
[----:B------:R-:W-:Y:S01]  /*2f00*/  ULEA UR4, UR37, UR4, 0x18 ;  /* 0x0000000425047291 */ /* 0x000fe2000f8ec0ff */
[----:B------:R-:W-:Y:S02]  /*2f10*/  UMOV UR5, 0x400 ;  /* 0x0000040000057882 */ /* 0x000fe40000000000 */
[----:B------:R-:W-:-:S06]  /*2f20*/  ULEA UR37, UR37, UR5, 0x18 ;  /* 0x0000000525257291 */ /* 0x000fcc000f8ec0ff */
[----:B------:R-:W1:Y:S02]  /*2f30*/  LDS.U8 R2, [UR4+0x1c] ;  /* 0x00001c04ff027984 */ /* 0x000e640008000000 */
[----:B-1----:R-:W-:-:S13]  /*2f40*/  ISETP.NE.AND P0, PT, R2, RZ, PT ;  /* 0x000000ff0200720c */ /* 0x002fda0003f05270 */
[----:B------:R-:W-:Y:S05]  /*2f50*/  @P0 BRA `(.L_x_57) ;  /* 0x0000000000580947 */ /* 0x000fea0003800000 */
[----:B------:R-:W-:-:S13]  /*2f60*/  ELECT P0, URZ, PT ;  /* 0x0000000000ff782f */ /* 0x000fda0003800000 */
[----:B------:R-:W-:Y:S05]  /*2f70*/  @!P0 BRA `(.L_x_58) ;  /* 0x0000000000608947 */ /* 0x000fea0003800000 */
[----:B------:R-:W-:Y:S01]  /*2f80*/  UMOV UR5, 0x10 ;  /* 0x0000001000057882 */ /* 0x000fe20000000000 */
[----:B------:R-:W-:Y:S01]  /*2f90*/  HFMA2 R2, -RZ, RZ, 0, 5.9604644775390625e-08 ;  /* 0x00000001ff027431 */ /* 0x000fe200000001ff */
[----:B------:R-:W-:-:S03]  /*2fa0*/  MOV R3, 0xffff ;  /* 0x0000ffff00037802 */ /* 0x000fc60000000f00 */
[----:B------:R-:W-:Y:S04]  /*2fb0*/  DEPBAR.LE SB1, 0x36 ;  /* 0x00009d800000791a */ /* 0x000fe80000000000 */
[----:B------:R-:W1:Y:S02]  /*2fc0*/  UTCATOMSWS.FIND_AND_SET.ALIGN UP0, UR5, UR5 ;  /* 0x00000005000575e3 */ /* 0x000e640008000800 */
[----:B-1----:R-:W-:Y:S01]  /*2fd0*/  MOV R4, UR5 ;  /* 0x0000000500047c02 */ /* 0x002fe20008000f00 */
[----:B------:R-:W-:Y:S06]  /*2fe0*/  BRA.U UP0, `(.L_x_59) ;  /* 0x0000000100187547 */ /* 0x000fec000b800000 */
.L_x_60:
[----:B------:R-:W-:Y:S05]  /*2ff0*/  NANOSLEEP 0x64 ;  /* 0x000000640000795d */ /* 0x000fea0003800000 */
[----:B------:R-:W-:-:S05]  /*3000*/  UMOV UR5, 0x10 ;  /* 0x0000001000057882 */ /* 0x000fca0000000000 */
[----:B------:R-:W-:Y:S04]  /*3010*/  DEPBAR.LE SB1, 0x36 ;  /* 0x00009d800000791a */ /* 0x000fe80000000000 */
[----:B------:R-:W1:Y:S02]  /*3020*/  UTCATOMSWS.FIND_AND_SET.ALIGN UP0, UR5, UR5 ;  /* 0x00000005000575e3 */ /* 0x000e640008000800 */
[----:B-1----:R-:W-:Y:S01]  /*3030*/  MOV R4, UR5 ;  /* 0x0000000500047c02 */ /* 0x002fe20008000f00 */
[----:B------:R-:W-:Y:S05]  /*3040*/  BRA.U !UP0, `(.L_x_60) ;  /* 0xfffffffd08e87547 */ /* 0x000fea000b83ffff */
.L_x_59:
[-C--:B------:R-:W-:Y:S02]  /*3050*/  SHF.L.U32 R3, R3, R4.reuse, RZ ;  /* 0x0000000403037219 */ /* 0x080fe400000006ff */
[----:B------:R-:W-:Y:S01]  /*3060*/  SHF.L.U32 R2, R2, R4, RZ ;  /* 0x0000000402027219 */ /* 0x000fe200000006ff */
[----:B------:R-:W-:Y:S02]  /*3070*/  IMAD.SHL.U32 R4, R4, 0x20, RZ ;  /* 0x0000002004047824 */ /* 0x000fe400078e00ff */
[----:B------:R1:W-:Y:S04]  /*3080*/  ATOMS.OR RZ, [UR4+0x14], R3 ;  /* 0x00001403ffff798c */ /* 0x0003e8000b000004 */
[----:B------:R1:W-:Y:S04]  /*3090*/  ATOMS.OR RZ, [UR4+0x18], R2 ;  /* 0x00001802ffff798c */ /* 0x0003e8000b000004 */
[----:B------:R1:W-:Y:S01]  /*30a0*/  STS [UR37+0x150], R4 ;  /* 0x00015004ff007988 */ /* 0x0003e20008000825 */
[----:B------:R-:W-:Y:S05]  /*30b0*/  BRA `(.L_x_58) ;  /* 0x0000000000107947 */ /* 0x000fea0003800000 */
.L_x_57:
[----:B------:R-:W-:-:S05]  /*30c0*/  MOV R2, 0xffffffff ;  /* 0xffffffff00027802 */ /* 0x000fca0000000f00 */
[----:B------:R1:W-:Y:S02]  /*30d0*/  STS [UR37+0x150], R2 ;  /* 0x00015002ff007988 */ /* 0x0003e40008000825 */
[----:B-1----:R-:W-:Y:S02]  /*30e0*/  MOV R2, 0x3100 ;  /* 0x0000310000027802 */ /* 0x002fe40000000f00 */
[----:B-----5:R-:W-:Y:S05]  /*30f0*/  CALL.REL.NOINC `($__internal_1_$__cuda_sm10x_tcgen05_guardrail_trap_phase_invalid_during_alloc) ;  /* 0x0000006c000c7944 */ /* 0x020fea0003c00000 */
.L_x_58:
[----:B------:R-:W-:Y:S05]  /*3100*/  WARPSYNC.ALL ;  /* 0x0000000000007948 */ /* 0x000fea0003800000 */
[----:B------:R-:W2:Y:S01]  /*3110*/  S2UR UR5, SR_CgaCtaId ;  /* 0x00000000000579c3 */ /* 0x000ea20000008800 */
[----:B------:R-:W-:Y:S01]  /*3120*/  UMOV UR4, 0x400 ;  /* 0x0000040000047882 */ /* 0x000fe20000000000 */
[----:B------:R-:W-:-:S06]  /*3130*/  NOP ;  /* 0x0000000000007918 */ /* 0x000fcc0000000000 */
[----:B------:R-:W-:Y:S06]  /*3140*/  BAR.ARV 0x6, 0xa0 ;  /* 0x0182800000007b1d */ /* 0x000fec0000002000 */
[----:B------:R-:W3:Y:S01]  /*3150*/  LDCU UR7, c[0x0][0x38c] ;  /* 0x00007180ff0777ac */ /* 0x000ee20008000800 */
[----:B------:R-:W-:Y:S01]  /*3160*/  LOP3.LUT R0, R0, 0xffff, RZ, 0xc0, !PT ;  /* 0x0000ffff00007812 */ /* 0x000fe200078ec0ff */
[----:B------:R-:W-:Y:S01]  /*3170*/  IMAD.MOV.U32 R11, RZ, RZ, 0x1 ;  /* 0x00000001ff0b7424 */ /* 0x000fe200078e00ff */
[----:B------:R-:W-:Y:S01]  /*3180*/  CS2R R8, SRZ ;  /* 0x0000000000087805 */ /* 0x000fe2000001ff00 */
[----:B------:R-:W4:Y:S01]  /*3190*/  LDCU UR6, c[0x0][0x38c] ;  /* 0x00007180ff0677ac */ /* 0x000f220008000800 */
[----:B------:R-:W-:Y:S01]  /*31a0*/  R2UR UR9, R0 ;  /* 0x00000000000972ca */ /* 0x000fe200000e0000 */
[----:B------:R-:W-:Y:S01]  /*31b0*/  IMAD.MOV.U32 R10, RZ, RZ, RZ ;  /* 0x000000ffff0a7224 */ /* 0x000fe200078e00ff */
[----:B------:R-:W-:Y:S01]  /*31c0*/  UMOV UR16, URZ ;  /* 0x000000ff00107c82 */ /* 0x000fe20008000000 */
[----:B------:R-:W-:Y:S01]  /*31d0*/  UMOV UR15, URZ ;  /* 0x000000ff000f7c82 */ /* 0x000fe20008000000 */
[----:B--2---:R-:W-:Y:S01]  /*31e0*/  ULEA UR5, UR5, UR4, 0x18 ;  /* 0x0000000405057291 */ /* 0x004fe2000f8ec0ff */
[----:B------:R-:W-:Y:S01]  /*31f0*/  UMOV UR24, 0x0 ;  /* 0x0000000000187882 */ /* 0x000fe20000000000 */
[----:B------:R-:W-:-:S02]  /*3200*/  UMOV UR25, 0x8208010 ;  /* 0x0820801000197882 */ /* 0x000fc40000000000 */
[----:B------:R-:W-:Y:S02]  /*3210*/  UIADD3 UR11, UPT, UPT, UR5, 0x8400, URZ ;  /* 0x00008400050b7890 */ /* 0x000fe4000fffe0ff */
[----:B------:R-:W-:Y:S02]  /*3220*/  UIADD3 UR12, UPT, UPT, UR5, 0x1c400, URZ ;  /* 0x0001c400050c7890 */ /* 0x000fe4000fffe0ff */
[----:B---3--:R-:W-:Y:S01]  /*3230*/  UIADD3 UR7, UPT, UPT, UR7, 0x3f, URZ ;  /* 0x0000003f07077890 */ /* 0x008fe2000fffe0ff */
[----:B-1----:R-:W1:Y:S01]  /*3240*/  LDS R2, [UR5+0x150] ;  /* 0x00015005ff027984 */ /* 0x002e620008000800 */
[----:B------:R-:W-:Y:S02]  /*3250*/  USHF.R.U32.HI UR11, URZ, 0x4, UR11 ;  /* 0x00000004ff0b7899 */ /* 0x000fe4000801160b */
[----:B------:R-:W-:Y:S02]  /*3260*/  USHF.R.S32.HI UR4, URZ, 0x1f, UR7 ;  /* 0x0000001fff047899 */ /* 0x000fe40008011407 */
[----:B------:R-:W-:-:S02]  /*3270*/  USHF.R.U32.HI UR12, URZ, 0x4, UR12 ;  /* 0x00000004ff0c7899 */ /* 0x000fc4000801160c */
[----:B------:R-:W-:Y:S02]  /*3280*/  ULEA.HI UR4, UR4, UR7, URZ, 0x6 ;  /* 0x0000000704047291 */ /* 0x000fe4000f8f30ff */
[----:B------:R-:W-:Y:S02]  /*3290*/  ULOP3.LUT UR11, UR11, 0x3fff, URZ, 0xc0, !UPT ;  /* 0x00003fff0b0b7892 */ /* 0x000fe4000f8ec0ff */
[----:B------:R-:W-:Y:S02]  /*32a0*/  USHF.R.S32.HI UR4, URZ, 0x6, UR4 ;  /* 0x00000006ff047899 */ /* 0x000fe40008011404 */
[----:B------:R-:W-:Y:S02]  /*32b0*/  ULOP3.LUT UR12, UR12, 0x3fff, URZ, 0xc0, !UPT ;  /* 0x00003fff0c0c7892 */ /* 0x000fe4000f8ec0ff */
[----:B------:R-:W-:Y:S01]  /*32c0*/  UISETP.LT.AND UP0, UPT, UR4, 0x1, UPT ;  /* 0x000000010400788c */ /* 0x000fe2000bf01270 */
[----:B------:R-:W-:Y:S01]  /*32d0*/  UMOV UR22, 0x0 ;  /* 0x0000000000167882 */ /* 0x000fe20000000000 */
[----:B------:R-:W-:-:S02]  /*32e0*/  UMOV UR23, 0x8208010 ;  /* 0x0820801000177882 */ /* 0x000fc40000000000 */
[----:B------:R-:W-:Y:S02]  /*32f0*/  USEL UR10, UR4, 0x1, !UP0 ;  /* 0x00000001040a7887 */ /* 0x000fe4000c000000 */
[----:B------:R-:W-:Y:S02]  /*3300*/  ULOP3.LUT UR11, UR11, 0x2000000, URZ, 0xfc, !UPT ;  /* 0x020000000b0b7892 */ /* 0x000fe4000f8efcff */
[----:B------:R-:W-:Y:S02]  /*3310*/  ULOP3.LUT UR12, UR12, 0x10000, URZ, 0xfc, !UPT ;  /* 0x000100000c0c7892 */ /* 0x000fe4000f8efcff */
[----:B------:R-:W-:Y:S02]  /*3320*/  UIADD3 UR10, UPT, UPT, -UR10, URZ, URZ ;  /* 0x000000ff0a0a7290 */ /* 0x000fe4000fffe1ff */
[----:B----4-:R-:W-:Y:S01]  /*3330*/  UISETP.GE.AND UP3, UPT, UR6, 0x1, UPT ;  /* 0x000000010600788c */ /* 0x010fe2000bf66270 */
[----:B------:R-:W-:Y:S01]  /*3340*/  UMOV UR20, 0x0 ;  /* 0x0000000000147882 */ /* 0x000fe20000000000 */
[----:B------:R-:W-:Y:S01]  /*3350*/  UMOV UR21, 0x8208010 ;  /* 0x0820801000157882 */ /* 0x000fe20000000000 */
[----:B------:R-:W-:Y:S01]  /*3360*/  UMOV UR18, 0x0 ;  /* 0x0000000000127882 */ /* 0x000fe20000000000 */
[----:B------:R-:W-:Y:S01]  /*3370*/  UMOV UR19, 0x8208010 ;  /* 0x0820801000137882 */ /* 0x000fe20000000000 */
[----:B-1----:R-:W-:-:S15]  /*3380*/  R2UR UR17, R2 ;  /* 0x00000000021172ca */ /* 0x002fde00000e0000 */
.L_x_67:
[----:B------:R-:W-:Y:S02]  /*3390*/  LEA R0, R10, UR5, 0x3 ;  /* 0x000000050a007c11 */ /* 0x000fe4000f8e18ff */
[----:B------:R-:W-:Y:S02]  /*33a0*/  SHF.L.U32 R2, R9, 0x1f, RZ ;  /* 0x0000001f09027819 */ /* 0x000fe400000006ff */
[----:B------:R-:W-:Y:S01]  /*33b0*/  PLOP3.LUT P0, PT, PT, PT, UP3, 0x80, 0x8 ;  /* 0x000000000008781c */ /* 0x000fe20003f0f038 */
[----:B------:R-:W-:Y:S01]  /*33c0*/  VIADD R3, R0, 0xb0 ;  /* 0x000000b000037836 */ /* 0x000fe20000000000 */
[----:B-1----:R-:W1:Y:S02]  /*33d0*/  SYNCS.PHASECHK.TRANS64.TRYWAIT P1, [R0+URZ+0xa0], R2 ;  /* 0x0000a002000075a7 */ /* 0x002e6400080211ff */
[----:B-1-3--:R-:W-:Y:S09]  /*33e0*/  @!P1 BRA `(.L_x_61) ;  /* 0x0000006000509947 */ /* 0x00aff20003800000 */
.L_x_156:
[----:B------:R-:W-:Y:S01]  /*33f0*/  LEA R4, R10, UR5, 0x4 ;  /* 0x000000050a047c11 */ /* 0x000fe2000f8e20ff */
[----:B------:R-:W-:Y:S01]  /*3400*/  @UP3 ULEA UR6, UR15, UR5, 0x3 ;  /* 0x000000050f063291 */ /* 0x000fe2000f8e18ff */
[----:B------:R-:W-:Y:S01]  /*3410*/  PLOP3.LUT P2, PT, PT, PT, PT, 0x80, 0x8 ;  /* 0x000000000008781c */ /* 0x000fe20003f4f070 */
[----:B------:R-:W-:Y:S01]  /*3420*/  ULEA UR7, UR16, UR5, 0x3 ;  /* 0x0000000510077291 */ /* 0x000fe2000f8e18ff */
[----:B------:R-:W-:Y:S01]  /*3430*/  PRMT R3, RZ, 0x654, R3 ;  /* 0x00000654ff037816 */ /* 0x000fe20000000003 */
[----:B------:R-:W-:Y:S01]  /*3440*/  ULEA UR8, UR16, UR17, 0x7 ;  /* 0x0000001110087291 */ /* 0x000fe2000f8e38ff */
[----:B------:R-:W2:Y:S01]  /*3450*/  LDS.128 R4, [R4+0x130] ;  /* 0x0001300004047984 */ /* 0x000ea20000000c00 */
[----:B-1----:R-:W-:Y:S02]  /*3460*/  @P0 SHF.L.U32 R2, R8, 0x1f, RZ ;  /* 0x0000001f08020819 */ /* 0x002fe400000006ff */
[----:B------:R-:W-:Y:S01]  /*3470*/  SHF.L.U32 R0, R11, 0x1f, RZ ;  /* 0x0000001f0b007819 */ /* 0x000fe200000006ff */
[----:B------:R-:W-:Y:S01]  /*3480*/  @!PT LDS RZ, [RZ] ;  /* 0x00000000fffff984 */ /* 0x000fe20000000800 */
[----:B------:R-:W-:Y:S01]  /*3490*/  @!PT LDS RZ, [RZ] ;  /* 0x00000000fffff984 */ /* 0x000fe20000000800 */
[----:B------:R-:W-:Y:S01]  /*34a0*/  @!PT LDS RZ, [RZ] ;  /* 0x00000000fffff984 */ /* 0x000fe20000000800 */
[----:B------:R-:W-:Y:S01]  /*34b0*/  @!PT LDS RZ, [RZ] ;  /* 0x00000000fffff984 */ /* 0x000fe20000000800 */
[----:B------:R1:W-:Y:S06]  /*34c0*/  MEMBAR.ALL.CTA ;  /* 0x0000000000007992 */ /* 0x0003ec0000008000 */
[----:B-1----:R-:W1:Y:S02]  /*34d0*/  FENCE.VIEW.ASYNC.S ;  /* 0x00000000000073c6 */ /* 0x002e640000000000 */
[----:B-1----:R1:W-:Y:S01]  /*34e0*/  SYNCS.ARRIVE.TRANS64.RED.A1T0 RZ, [R3+URZ], RZ ;  /* 0x000000ff03ff79a7 */ /* 0x0023e200081004ff */
[----:B------:R1:W3:Y:S01]  /*34f0*/  @P0 SYNCS.PHASECHK.TRANS64.TRYWAIT P2, [UR6], R2 ;  /* 0x00000002ff0005a7 */ /* 0x0002e20008041106 */
[----:B--2---:R-:W-:Y:S01]  /*3500*/  LOP3.LUT P1, RZ, R6, 0x1, RZ, 0xc0, !PT ;  /* 0x0000000106ff7812 */ /* 0x004fe2000782c0ff */
[----:B------:R-:W2:Y:S02]  /*3510*/  SYNCS.PHASECHK.TRANS64.TRYWAIT P0, [UR7+0xe0], R0 ;  /* 0x0000e000ff0075a7 */ /* 0x000ea40008001107 */
[----:B-123--:R-:W-:Y:S10]  /*3520*/  @!P0 BRA `(.L_x_62) ;  /* 0x0000006000148947 */ /* 0x00eff40003800000 */
.L_x_158:
[----:B------:R-:W-:Y:S01]  /*3530*/  IADD3 R10, PT, PT, R10, 0x1, RZ ;  /* 0x000000010a0a7810 */ /* 0x000fe20007ffe0ff */
[----:B------:R-:W-:Y:S06]  /*3540*/  BRA.U !UP3, `(.L_x_63) ;  /* 0x000000010bc07547 */ /* 0x000fec000b800000 */
[----:B------:R-:W-:Y:S01]  /*3550*/  UPLOP3.LUT UP4, UPT, UPT, UPT, UPT, 0x40, 0x4 ;  /* 0x000000000004789c */ /* 0x000fe20003f8e870 */
[----:B------:R-:W-:Y:S01]  /*3560*/  UMOV UR14, UR10 ;  /* 0x0000000a000e7c82 */ /* 0x000fe20008000000 */
[----:B------:R-:W-:Y:S01]  /*3570*/  UMOV UR13, UR4 ;  /* 0x00000004000d7c82 */ /* 0x000fe20008000000 */
[----:B------:R-:W-:-:S08]  /*3580*/  UMOV UR42, UR15 ;  /* 0x0000000f002a7c82 */ /* 0x000fd00008000000 */
.L_x_66:
[----:B------:R-:W-:Y:S02]  /*3590*/  UIADD3 UR14, UPT, UPT, UR14, 0x1, URZ ;  /* 0x000000010e0e7890 */ /* 0x000fe4000fffe0ff */
[----:B--2---:R-:W-:Y:S02]  /*35a0*/  ULEA UR6, UR42, UR5, 0x3 ;  /* 0x000000052a067291 */ /* 0x004fe4000f8e18ff */
[----:B------:R-:W-:Y:S01]  /*35b0*/  UISETP.NE.AND UP0, UPT, UR14, URZ, UPT ;  /* 0x000000ff0e00728c */ /* 0x000fe2000bf05270 */
[----:B---3--:R-:W-:Y:S10]  /*35c0*/  @P2 BRA `(.L_x_64) ;  /* 0x00000000000c2947 */ /* 0x008ff40003800000 */
[----:B-1----:R-:W-:Y:S04]  /*35d0*/  SHF.L.U32 R2, R8, 0x1f, RZ ;  /* 0x0000001f08027819 */ /* 0x002fe800000006ff */
[----:B------:R-:W1:Y:S02]  /*35e0*/  SYNCS.PHASECHK.TRANS64.TRYWAIT P0, [UR6], R2 ;  /* 0x00000002ff0075a7 */ /* 0x000e640008001106 */
[----:B-1----:R-:W-:Y:S05]  /*35f0*/  @!P0 BRA `(.L_x_65) ;  /* 0x0000005c00f88947 */ /* 0x002fea0003800000 */
.L_x_64:
[----:B------:R-:W-:Y:S01]  /*3600*/  UISETP.NE.AND UP1, UPT, UR13, 0x1, UPT ;  /* 0x000000010d00788c */ /* 0x000fe2000bf25270 */
[----:B------:R-:W-:Y:S01]  /*3610*/  PLOP3.LUT P2, PT, PT, PT, PT, 0x80, 0x8 ;  /* 0x000000000008781c */ /* 0x000fe20003f4f070 */
[----:B------:R-:W-:Y:S02]  /*3620*/  UIADD3 UR15, UPT, UPT, UR42, 0x1, URZ ;  /* 0x000000012a0f7890 */ /* 0x000fe4000fffe0ff */
[----:B------:R-:W-:Y:S02]  /*3630*/  ULEA UR28, UR42, UR12, 0xa ;  /* 0x0000000c2a1c7291 */ /* 0x000fe4000f8e50ff */
[----:B------:R-:W-:Y:S01]  /*3640*/  UISETP.NE.AND UP2, UPT, UR15, 0x5, UPT ;  /* 0x000000050f00788c */ /* 0x000fe2000bf45270 */
[----:B------:R-:W-:Y:S01]  /*3650*/  PLOP3.LUT P0, PT, PT, PT, UP1, 0x80, 0x8 ;  /* 0x000000000008781c */ /* 0x000fe20003f0f018 */
[----:B------:R-:W-:Y:S02]  /*3660*/  UIADD3 UR40, UPT, UPT, UR28, 0x2, URZ ;  /* 0x000000021c287890 */ /* 0x000fe4000fffe0ff */
[----:B------:R-:W-:Y:S02]  /*3670*/  USEL UR27, URZ, 0x1, UP2 ;  /* 0x00000001ff1b7887 */ /* 0x000fe40009000000 */
[----:B------:R-:W-:Y:S02]  /*3680*/  USEL UR15, UR15, URZ, UP2 ;  /* 0x000000ff0f0f7287 */ /* 0x000fe40009000000 */
[----:B------:R-:W-:Y:S02]  /*3690*/  UIADD3 UR36, UPT, UPT, UR28, 0x4, URZ ;  /* 0x000000041c247890 */ /* 0x000fe4000fffe0ff */
[----:B------:R-:W-:Y:S01]  /*36a0*/  @UP1 ULEA UR26, UR15, UR5, 0x3 ;  /* 0x000000050f1a1291 */ /* 0x000fe2000f8e18ff */
[----:B------:R-:W-:Y:S01]  /*36b0*/  LOP3.LUT R8, R8, UR27, RZ, 0x3c, !PT ;  /* 0x0000001b08087c12 */ /* 0x000fe2000f8e3cff */
[----:B------:R-:W-:Y:S02]  /*36c0*/  UIADD3 UR32, UPT, UPT, UR28, 0x6, URZ ;  /* 0x000000061c207890 */ /* 0x000fe4000fffe0ff */
[----:B------:R-:W-:Y:S01]  /*36d0*/  UIADD3 UR6, UPT, UPT, UR6, 0x28, URZ ;  /* 0x0000002806067890 */ /* 0x000fe2000fffe0ff */
[----:B-1----:R-:W-:Y:S01]  /*36e0*/  @P0 SHF.L.U32 R0, R8, 0x1f, RZ ;  /* 0x0000001f08000819 */ /* 0x002fe200000006ff */
[----:B------:R-:W-:Y:S01]  /*36f0*/  UIADD3 UR13, UPT, UPT, UR13, -0x1, URZ ;  /* 0xffffffff0d0d7890 */ /* 0x000fe2000fffe0ff */
[----:B------:R-:W-:Y:S02]  /*3700*/  UMOV UR29, 0x40004040 ;  /* 0x40004040001d7882 */ /* 0x000fe40000000000 */
[----:B------:R2:W3:Y:S01]  /*3710*/  @P0 SYNCS.PHASECHK.TRANS64.TRYWAIT P2, [UR26], R0 ;  /* 0x00000000ff0005a7 */ /* 0x0004e2000804111a */
[----:B------:R-:W-:Y:S01]  /*3720*/  ULEA UR26, UR42, UR11, 0xa ;  /* 0x0000000b2a1a7291 */ /* 0x000fe2000f8e50ff */
[----:B------:R-:W-:Y:S01]  /*3730*/  UMOV UR27, 0x40004040 ;  /* 0x40004040001b7882 */ /* 0x000fe20000000000 */
[----:B------:R-:W-:Y:S02]  /*3740*/  UMOV UR41, 0x40004040 ;  /* 0x4000404000297882 */ /* 0x000fe40000000000 */
[----:B------:R-:W-:Y:S02]  /*3750*/  UIADD3 UR38, UPT, UPT, UR26, 0x80, URZ ;  /* 0x000000801a267890 */ /* 0x000fe4000fffe0ff */
[----:B------:R-:W-:Y:S02]  /*3760*/  UIADD3 UR34, UPT, UPT, UR26, 0x100, URZ ;  /* 0x000001001a227890 */ /* 0x000fe4000fffe0ff */
[----:B------:R-:W-:Y:S01]  /*3770*/  UIADD3 UR30, UPT, UPT, UR26, 0x180, URZ ;  /* 0x000001801a1e7890 */ /* 0x000fe2000fffe0ff */
[----:B------:R2:W-:Y:S01]  /*3780*/  UTCHMMA gdesc[UR26], gdesc[UR28], tmem[UR8], tmem[UR24], idesc[UR25], UP4 ;  /* 0x00ff181c1a0075ea */ /* 0x0005e2000a000008 */
[----:B------:R-:W-:Y:S01]  /*3790*/  UPLOP3.LUT UP4, UPT, UPT, UPT, UPT, 0x80, 0x8 ;  /* 0x000000000008789c */ /* 0x000fe20003f8f070 */
[----:B------:R-:W-:Y:S01]  /*37a0*/  UMOV UR39, 0x40004040 ;  /* 0x4000404000277882 */ /* 0x000fe20000000000 */
[----:B------:R-:W-:Y:S01]  /*37b0*/  UMOV UR37, 0x40004040 ;  /* 0x4000404000257882 */ /* 0x000fe20000000000 */
[----:B------:R2:W-:Y:S01]  /*37c0*/  UTCHMMA gdesc[UR38], gdesc[UR40], tmem[UR8], tmem[UR22], idesc[UR23], UPT ;  /* 0x00ff1628260075ea */ /* 0x0005e2000b800008 */
[----:B------:R-:W-:Y:S01]  /*37d0*/  UMOV UR35, 0x40004040 ;  /* 0x4000404000237882 */ /* 0x000fe20000000000 */
[----:B------:R-:W-:Y:S01]  /*37e0*/  UMOV UR33, 0x40004040 ;  /* 0x4000404000217882 */ /* 0x000fe20000000000 */
[----:B------:R-:W-:Y:S01]  /*37f0*/  UMOV UR31, 0x40004040 ;  /* 0x40004040001f7882 */ /* 0x000fe20000000000 */
[----:B------:R2:W-:Y:S01]  /*3800*/  UTCHMMA gdesc[UR34], gdesc[UR36], tmem[UR8], tmem[UR20], idesc[UR21], UPT ;  /* 0x00ff1424220075ea */ /* 0x0005e2000b800008 */
[----:B------:R2:W-:Y:S01]  /*3810*/  UTCHMMA gdesc[UR30], gdesc[UR32], tmem[UR8], tmem[UR18], idesc[UR19], UPT ;  /* 0x00ff12201e0075ea */ /* 0x0005e2000b800008 */
[----:B------:R2:W-:Y:S01]  /*3820*/  UTCBAR.MULTICAST [UR6], URZ, UR9 ;  /* 0x000000ff060073e9 */ /* 0x0005e20008000809 */
[----:B------:R-:W-:Y:S01]  /*3830*/  UMOV UR42, UR15 ;  /* 0x0000000f002a7c82 */ /* 0x000fe20008000000 */
[----:B------:R-:W-:Y:S05]  /*3840*/  BRA.U UP0, `(.L_x_66) ;  /* 0xfffffffd00507547 */ /* 0x000fea000b83ffff */
.L_x_63:
[----:B------:R-:W-:Y:S01]  /*3850*/  UIADD3 UR16, UPT, UPT, UR16, 0x1, URZ ;  /* 0x0000000110107890 */ /* 0x000fe2000fffe0ff */
[C---:B------:R-:W-:Y:S01]  /*3860*/  ISETP.NE.AND P0, PT, R10.reuse, 0x2, PT ;  /* 0x000000020a00780c */ /* 0x040fe20003f05270 */
[----:B------:R-:W-:Y:S02]  /*3870*/  UIADD3 UR7, UPT, UPT, UR7, 0xc0, URZ ;  /* 0x000000c007077890 */ /* 0x000fe4000fffe0ff */
[----:B------:R-:W-:Y:S01]  /*3880*/  UISETP.NE.AND UP0, UPT, UR16, 0x4, UPT ;  /* 0x000000041000788c */ /* 0x000fe2000bf05270 */
[----:B-12---:R-:W-:Y:S02]  /*3890*/  SEL R0, RZ, 0x1, P0 ;  /* 0x00000001ff007807 */ /* 0x006fe40000000000 */
[----:B------:R-:W-:Y:S01]  /*38a0*/  SEL R10, R10, RZ, P0 ;  /* 0x000000ff0a0a7207 */ /* 0x000fe20000000000 */
[----:B------:R-:W-:Y:S01]  /*38b0*/  USEL UR6, URZ, 0x1, UP0 ;  /* 0x00000001ff067887 */ /* 0x000fe20008000000 */
[----:B------:R-:W-:Y:S01]  /*38c0*/  LOP3.LUT R9, R9, R0, RZ, 0x3c, !PT ;  /* 0x0000000009097212 */ /* 0x000fe200078e3cff */
[----:B------:R-:W-:Y:S01]  /*38d0*/  USEL UR16, UR16, URZ, UP0 ;  /* 0x000000ff10107287 */ /* 0x000fe20008000000 */
[----:B------:R1:W-:Y:S03]  /*38e0*/  UTCBAR [UR7], URZ ;  /* 0x000000ff070073e9 */ /* 0x0003e600080000ff */
[----:B------:R-:W-:Y:S01]  /*38f0*/  LOP3.LUT R11, R11, UR6, RZ, 0x3c, !PT ;  /* 0x000000060b0b7c12 */ /* 0x000fe2000f8e3cff */
[----:B------:R-:W-:Y:S07]  /*3900*/  @P1 BRA `(.L_x_67) ;  /* 0xfffffff800a01947 */ /* 0x000fee000383ffff */
[----:B------:R-:W2:Y:S01]  /*3910*/  S2UR UR4, SR_CgaCtaId ;  /* 0x00000000000479c3 */ /* 0x000ea20000008800 */
[----:B------:R-:W-:Y:S01]  /*3920*/  ELECT P0, URZ, PT ;  /* 0x0000000000ff782f */ /* 0x000fe20003800000 */
[----:B------:R-:W-:Y:S01]  /*3930*/  IMAD.MOV.U32 R0, RZ, RZ, 0x1 ;  /* 0x00000001ff007424 */ /* 0x000fe200078e00ff */
[----:B------:R-:W-:Y:S01]  /*3940*/  UIADD3 UR5, UPT, UPT, UR5, 0xe0, URZ ;  /* 0x000000e005057890 */ /* 0x000fe2000fffe0ff */
[----:B------:R-:W-:Y:S01]  /*3950*/  SHF.L.U32 R2, R11, 0x1f, RZ ;  /* 0x0000001f0b027819 */ /* 0x000fe200000006ff */
[----:B------:R-:W-:-:S03]  /*3960*/  UMOV UR6, 0x40 ;  /* 0x0000004000067882 */ /* 0x000fc60000000000 */
[----:B------:R-:W-:Y:S01]  /*3970*/  UVIRTCOUNT.DEALLOC.SMPOOL 0x80 ;  /* 0x000000800000784c */ /* 0x000fe20000000000 */
[----:B--2---:R-:W-:Y:S02]  /*3980*/  ULEA UR4, UR4, UR6, 0x18 ;  /* 0x0000000604047291 */ /* 0x004fe4000f8ec0ff */
[----:B------:R-:W-:-:S07]  /*3990*/  ULEA UR6, UR16, UR5, 0x3 ;  /* 0x0000000510067291 */ /* 0x000fce000f8e18ff */
[----:B------:R2:W-:Y:S02]  /*39a0*/  @P0 STS.U8 [UR4+0x1c], R0 ;  /* 0x00001c00ff000988 */ /* 0x0005e40008000004 */
[----:B------:R-:W4:Y:S02]  /*39b0*/  SYNCS.PHASECHK.TRANS64.TRYWAIT P0, [UR6], R2 ;  /* 0x00000002ff0075a7 */ /* 0x000f240008001106 */
[----:B--2-4-:R-:W-:Y:S05]  /*39c0*/  @!P0 BRA `(.L_x_68) ;  /* 0x0000005c001c8947 */ /* 0x014fea0003800000 */
.L_x_161:
[----:B-1----:R-:W-:-:S04]  /*39d0*/  UIADD3 UR7, UPT, UPT, UR16, 0x1, URZ ;  /* 0x0000000110077890 */ /* 0x002fc8000fffe0ff */
[----:B------:R-:W-:-:S04]  /*39e0*/  UISETP.NE.AND UP0, UPT, UR7, 0x4, UPT ;  /* 0x000000040700788c */ /* 0x000fc8000bf05270 */
[----:B------:R-:W-:Y:S02]  /*39f0*/  USEL UR8, URZ, 0x1, UP0 ;  /* 0x00000001ff087887 */ /* 0x000fe40008000000 */
[----:B------:R-:W-:-:S04]  /*3a00*/  USEL UR7, UR7, URZ, UP0 ;  /* 0x000000ff07077287 */ /* 0x000fc80008000000 */
[----:B------:R-:W-:Y:S01]  /*3a10*/  ULEA UR6, UR7, UR5, 0x3 ;  /* 0x0000000507067291 */ /* 0x000fe2000f8e18ff */
[----:B--2---:R-:W-:-:S04]  /*3a20*/  LOP3.LUT R2, R11, UR8, RZ, 0x3c, !PT ;  /* 0x000000080b027c12 */ /* 0x004fc8000f8e3cff */
[----:B------:R-:W-:-:S04]  /*3a30*/  SHF.L.U32 R3, R2, 0x1f, RZ ;  /* 0x0000001f02037819 */ /* 0x000fc800000006ff */
[----:B------:R-:W1:Y:S02]  /*3a40*/  SYNCS.PHASECHK.TRANS64.TRYWAIT P0, [UR6], R3 ;  /* 0x00000003ff0075a7 */ /* 0x000e640008001106 */
[----:B-1----:R-:W-:Y:S05]  /*3a50*/  @!P0 BRA `(.L_x_69) ;  /* 0x0000005c00108947 */ /* 0x002fea0003800000 */
.L_x_163:
        /* <DEDUP_REMOVED lines=9> */
.L_x_165:
[----:B------:R-:W-:-:S04]  /*3af0*/  UIADD3 UR7, UPT, UPT, UR7, 0x1, URZ ;  /* 0x0000000107077890 */ /* 0x000fc8000fffe0ff */
[----:B------:R-:W-:-:S04]  /*3b00*/  UISETP.NE.AND UP0, UPT, UR7, 0x4, UPT ;  /* 0x000000040700788c */ /* 0x000fc8000bf05270 */
[----:B------:R-:W-:Y:S02]  /*3b10*/  USEL UR6, URZ, 0x1, UP0 ;  /* 0x00000001ff067887 */ /* 0x000fe40008000000 */
[----:B------:R-:W-:-:S04]  /*3b20*/  USEL UR7, UR7, URZ, UP0 ;  /* 0x000000ff07077287 */ /* 0x000fc80008000000 */
[----:B------:R-:W-:Y:S01]  /*3b30*/  ULEA UR7, UR7, UR5, 0x3 ;  /* 0x0000000507077291 */ /* 0x000fe2000f8e18ff */
[----:B------:R-:W-:-:S04]  /*3b40*/  LOP3.LUT R2, R2, UR6, RZ, 0x3c, !PT ;  /* 0x0000000602027c12 */ /* 0x000fc8000f8e3cff */
[----:B------:R-:W-:-:S04]  /*3b50*/  SHF.L.U32 R2, R2, 0x1f, RZ ;  /* 0x0000001f02027819 */ /* 0x000fc800000006ff */
[----:B------:R-:W2:Y:S02]  /*3b60*/  SYNCS.PHASECHK.TRANS64.TRYWAIT P0, [UR7], R2 ;  /* 0x00000002ff0075a7 */ /* 0x000ea40008001107 */
[----:B--2---:R-:W-:Y:S05]  /*3b70*/  @!P0 BRA `(.L_x_71) ;  /* 0x0000005800f88947 */ /* 0x004fea0003800000 */
.L_x_167:
[----:B------:R-:W-:Y:S01]  /*3b80*/  NOP ;  /* 0x0000000000007918 */ /* 0x000fe20000000000 */
[----:B-1----:R-:W1:Y:S01]  /*3b90*/  LDS R0, [UR4+0x14] ;  /* 0x00001404ff007984 */ /* 0x002e620008000800 */
[----:B------:R-:W-:Y:S01]  /*3ba0*/  ULOP3.LUT UR6, UR17, 0xffff, URZ, 0xc0, !UPT ;  /* 0x0000ffff11067892 */ /* 0x000fe2000f8ec0ff */
[----:B------:R-:W-:Y:S01]  /*3bb0*/  UMOV UR8, 0xffff ;  /* 0x0000ffff00087882 */ /* 0x000fe20000000000 */
[----:B------:R-:W-:Y:S02]  /*3bc0*/  UMOV UR5, 0x1 ;  /* 0x0000000100057882 */ /* 0x000fe40000000000 */
[----:B------:R-:W-:-:S04]  /*3bd0*/  USHF.R.U32.HI UR6, URZ, 0x5, UR6 ;  /* 0x00000005ff067899 */ /* 0x000fc80008011606 */
[----:B------:R-:W-:Y:S02]  /*3be0*/  USHF.L.U32 UR8, UR8, UR6, URZ ;  /* 0x0000000608087299 */ /* 0x000fe400080006ff */
[----:B------:R-:W-:-:S04]  /*3bf0*/  USHF.L.U32 UR5, UR5, UR6, URZ ;  /* 0x0000000605057299 */ /* 0x000fc800080006ff */
[----:B-1----:R-:W-:-:S04]  /*3c00*/  LOP3.LUT R0, R0, UR8, RZ, 0xc0, !PT ;  /* 0x0000000800007c12 */ /* 0x002fc8000f8ec0ff */
[----:B------:R-:W-:-:S13]  /*3c10*/  ISETP.NE.AND P0, PT, R0, UR8, PT ;  /* 0x0000000800007c0c */ /* 0x000fda000bf05270 */
[----:B------:R-:W-:Y:S05]  /*3c20*/  @P0 BRA `(.L_x_72) ;  /* 0x0000000000580947 */ /* 0x000fea0003800000 */
[----:B------:R-:W1:Y:S02]  /*3c30*/  LDS R0, [UR4+0x18] ;  /* 0x00001804ff007984 */ /* 0x000e640008000800 */
[----:B-1----:R-:W-:-:S04]  /*3c40*/  LOP3.LUT R0, R0, UR5, RZ, 0xc0, !PT ;  /* 0x0000000500007c12 */ /* 0x002fc8000f8ec0ff */
[----:B------:R-:W-:-:S13]  /*3c50*/  ISETP.NE.AND P0, PT, R0, UR5, PT ;  /* 0x0000000500007c0c */ /* 0x000fda000bf05270 */
[----:B------:R-:W-:Y:S05]  /*3c60*/  @P0 BRA `(.L_x_73) ;  /* 0x00000000003c0947 */ /* 0x000fea0003800000 */
[----:B------:R-:W1:Y:S01]  /*3c70*/  S2R R2, SR_LANEID ;  /* 0x0000000000027919 */ /* 0x000e620000000000 */
[----:B------:R-:W-:Y:S01]  /*3c80*/  ULOP3.LUT UR8, URZ, UR8, URZ, 0x33, !UPT ;  /* 0x00000008ff087292 */ /* 0x000fe2000f8e33ff */
[----:B------:R-:W-:Y:S02]  /*3c90*/  VOTEU.ANY UR7, UPT, PT ;  /* 0x0000000000077886 */ /* 0x000fe400038e0100 */
[----:B------:R-:W-:-:S03]  /*3ca0*/  UFLO.U32 UR7, UR7 ;  /* 0x00000007000772bd */ /* 0x000fc600080e0000 */
[----:B------:R-:W-:-:S04]  /*3cb0*/  IMAD.U32 R0, RZ, RZ, UR8 ;  /* 0x00000008ff007e24 */ /* 0x000fc8000f8e00ff */
[----:B------:R2:W4:Y:S02]  /*3cc0*/  REDUX UR6, R0 ;  /* 0x00000000000673c4 */ /* 0x0005240000000000 */
[----:B------:R1:W-:Y:S02]  /*3cd0*/  UTCATOMSWS.AND URZ, UR8 ;  /* 0x0000000800ff79e3 */ /* 0x0003e40008000000 */
[----:B-1----:R-:W-:Y:S02]  /*3ce0*/  ISETP.EQ.U32.AND P0, PT, R2, UR7, PT ;  /* 0x0000000702007c0c */ /* 0x002fe4000bf02070 */
[----:B--2---:R-:W-:Y:S02]  /*3cf0*/  LOP3.LUT R0, RZ, UR5, RZ, 0x33, !PT ;  /* 0x00000005ff007c12 */ /* 0x004fe4000f8e33ff */
[----:B----4-:R-:W-:Y:S02]  /*3d00*/  MOV R2, UR6 ;  /* 0x0000000600027c02 */ /* 0x010fe40008000f00 */
[----:B------:R-:W1:Y:S07]  /*3d10*/  REDUX UR5, R0 ;  /* 0x00000000000573c4 */ /* 0x000e6e0000000000 */
[----:B------:R2:W-:Y:S01]  /*3d20*/  @P0 ATOMS.AND RZ, [UR4+0x14], R2 ;  /* 0x00001402ffff098c */ /* 0x0005e2000a800004 */
[----:B-1----:R-:W-:-:S05]  /*3d30*/  IMAD.U32 R0, RZ, RZ, UR5 ;  /* 0x00000005ff007e24 */ /* 0x002fca000f8e00ff */
[----:B------:R2:W-:Y:S01]  /*3d40*/  @P0 ATOMS.AND RZ, [UR4+0x18], R0 ;  /* 0x00001800ffff098c */ /* 0x0005e2000a800004 */
[----:B------:R-:W-:Y:S05]  /*3d50*/  BRA `(.L_x_74) ;  /* 0x0000000000147947 */ /* 0x000fea0003800000 */
.L_x_73:
[----:B------:R-:W-:Y:S02]  /*3d60*/  MOV R2, 0x3d80 ;  /* 0x00003d8000027802 */ /* 0x000fe40000000f00 */
[----:B---3-5:R-:W-:Y:S05]  /*3d70*/  CALL.REL.NOINC `($__internal_0_$__cuda_sm10x_tcgen05_guardrail_trap_col_being_dealloced_not_returned_by_alloc) ;  /* 0x0000005c00e07944 */ /* 0x028fea0003c00000 */
[----:B------:R-:W-:Y:S05]  /*3d80*/  BRA `(.L_x_74) ;  /* 0x0000000000087947 */ /* 0x000fea0003800000 */
.L_x_72:
[----:B------:R-:W-:Y:S02]  /*3d90*/  MOV R2, 0x3db0 ;  /* 0x00003db000027802 */ /* 0x000fe40000000f00 */
[----:B---3-5:R-:W-:Y:S05]  /*3da0*/  CALL.REL.NOINC `($__internal_2_$__cuda_sm10x_tcgen05_guardrail_trap_unallocated_columns_being_dealloced) ;  /* 0x0000005c00ec7944 */ /* 0x028fea0003c00000 */
.L_x_74:
[----:B------:R-:W-:Y:S01]  /*3db0*/  NOP ;  /* 0x0000000000007918 */ /* 0x000fe20000000000 */
[----:B------:R-:W-:Y:S05]  /*3dc0*/  EXIT ;  /* 0x000000000000794d */ /* 0x000fea0003800000 */
.L_x_56:
[----:B------:R-:W-:-:S09]  /*3dd0*/  UISETP.NE.OR UP4, UPT, UR5, 0x3, !UP4 ;  /* 0x000000030500788c */ /* 0x000fd2000e785670 */
[----:B------:R-:W-:Y:S05]  /*3de0*/  BRA.U UP4, `(.L_x_75) ;  /* 0x0000000d04fc7547 */ /* 0x000fea000b800000 */
[----:B------:R-:W1:Y:S01]  /*3df0*/  LDC R0, c[0x0][0xb30] ;  /* 0x0002cc00ff007b82 */ /* 0x000e620000000800 */
[----:B------:R-:W-:Y:S01]  /*3e00*/  UMOV UR4, 0x400 ;  /* 0x0000040000047882 */ /* 0x000fe20000000000 */
[----:B------:R-:W-:Y:S01]  /*3e10*/  HFMA2 R31, -RZ, RZ, 0, 0 ;  /* 0x00000000ff1f7431 */ /* 0x000fe200000001ff */
[----:B------:R-:W-:Y:S01]  /*3e20*/  ULEA UR4, UR37, UR4, 0x18 ;  /* 0x0000000425047291 */ /* 0x000fe2000f8ec0ff */
[----:B------:R-:W-:Y:S01]  /*3e30*/  IMAD.MOV.U32 R33, RZ, RZ, 0x1 ;  /* 0x00000001ff217424 */ /* 0x000fe200078e00ff */
[----:B------:R-:W-:Y:S01]  /*3e40*/  MOV R29, 0x2000 ;  /* 0x00002000001d7802 */ /* 0x000fe20000000f00 */
[----:B------:R-:W-:Y:S01]  /*3e50*/  IMAD.MOV.U32 R32, RZ, RZ, RZ ;  /* 0x000000ffff207224 */ /* 0x000fe200078e00ff */
[----:B------:R-:W-:Y:S01]  /*3e60*/  UIADD3 UR5, UPT, UPT, UR4, 0x68, URZ ;  /* 0x0000006804057890 */ /* 0x000fe2000fffe0ff */
[----:B------:R-:W2:Y:S01]  /*3e70*/  LDC R28, c[0x0][0x370] ;  /* 0x0000dc00ff1c7b82 */ /* 0x000ea20000000800 */
[----:B------:R-:W-:Y:S02]  /*3e80*/  UPLOP3.LUT UP0, UPT, UPT, UPT, UPT, 0x40, 0x4 ;  /* 0x000000000004789c */ /* 0x000fe40003f0e870 */
[----:B------:R-:W-:-:S02]  /*3e90*/  UIADD3 UR33, UPT, UPT, UR4, 0x50, URZ ;  /* 0x0000005004217890 */ /* 0x000fc4000fffe0ff */
[----:B------:R-:W-:Y:S02]  /*3ea0*/  UIADD3 UR25, UPT, UPT, UR4, 0x58, URZ ;  /* 0x0000005804197890 */ /* 0x000fe4000fffe0ff */
[----:B------:R-:W-:Y:S01]  /*3eb0*/  UIADD3 UR17, UPT, UPT, UR4, 0x60, URZ ;  /* 0x0000006004117890 */ /* 0x000fe2000fffe0ff */
[----:B------:R-:W3:Y:S01]  /*3ec0*/  LDC R3, c[0x0][0xb0c] ;  /* 0x0002c300ff037b82 */ /* 0x000ee20000000800 */
[----:B------:R-:W-:-:S07]  /*3ed0*/  UPRMT UR5, UR37, 0x654, UR5 ;  /* 0x0000065425057896 */ /* 0x000fce0008000005 */
[----:B------:R-:W4:Y:S01]  /*3ee0*/  LDC R22, c[0x0][0xb20] ;  /* 0x0002c800ff167b82 */ /* 0x000f220000000800 */
[----:B-1----:R-:W-:-:S07]  /*3ef0*/  ISETP.NE.AND P1, PT, R0, 0x1, PT ;  /* 0x000000010000780c */ /* 0x002fce0003f25270 */
[----:B------:R-:W1:Y:S08]  /*3f00*/  LDC.64 R34, c[0x0][0x348] ;  /* 0x0000d200ff227b82 */ /* 0x000e700000000a00 */
[----:B------:R-:W1:Y:S08]  /*3f10*/  LDC.64 R14, c[0x0][0x888] ;  /* 0x00022200ff0e7b82 */ /* 0x000e700000000a00 */
[----:B------:R-:W1:Y:S08]  /*3f20*/  LDC.64 R18, c[0x0][0xb10] ;  /* 0x0002c400ff127b82 */ /* 0x000e700000000a00 */
[----:B------:R-:W1:Y:S08]  /*3f30*/  LDC.64 R6, c[0x0][0xb18] ;  /* 0x0002c600ff067b82 */ /* 0x000e700000000a00 */
[----:B------:R-:W1:Y:S08]  /*3f40*/  LDC.64 R4, c[0x0][0xb28] ;  /* 0x0002ca00ff047b82 */ /* 0x000e700000000a00 */
[----:B------:R-:W1:Y:S08]  /*3f50*/  LDC.64 R16, c[0x0][0x890] ;  /* 0x00022400ff107b82 */ /* 0x000e700000000a00 */
[----:B--234-:R-:W1:Y:S02]  /*3f60*/  LDC R23, c[0x0][0x374] ;  /* 0x0000dd00ff177b82 */ /* 0x01ce640000000800 */
.L_x_86:
[C---:B------:R-:W-:Y:S02]  /*3f70*/  LEA R0, R32.reuse, UR4, 0x3 ;  /* 0x0000000420007c11 */ /* 0x040fe4000f8e18ff */
[----:B------:R-:W-:Y:S02]  /*3f80*/  SHF.L.U32 R2, R31, 0x1f, RZ ;  /* 0x0000001f1f027819 */ /* 0x000fe400000006ff */
[----:B------:R-:W-:Y:S02]  /*3f90*/  LEA R24, R32, UR4, 0x4 ;  /* 0x0000000420187c11 */ /* 0x000fe4000f8e20ff */
[----:B--2---:R-:W2:Y:S02]  /*3fa0*/  SYNCS.PHASECHK.TRANS64.TRYWAIT P0, [R0+URZ+0xa0], R2 ;  /* 0x0000a002000075a7 */ /* 0x004ea400080011ff */
[----:B--2---:R-:W-:Y:S05]  /*3fb0*/  @!P0 BRA `(.L_x_76) ;  /* 0x0000005800008947 */ /* 0x004fea0003800000 */
.L_x_168:
[----:B------:R-:W-:Y:S01]  /*3fc0*/  ISETP.GE.AND P0, PT, R40, 0x1, PT ;  /* 0x000000012800780c */ /* 0x000fe20003f06270 */
[----:B------:R-:W3:Y:S01]  /*3fd0*/  LDS.128 R24, [R24+0x130] ;  /* 0x0001300018187984 */ /* 0x000ee20000000c00 */
[----:B--2---:R-:W-:Y:S01]  /*3fe0*/  VIADD R0, R0, 0xb0 ;  /* 0x000000b000007836 */ /* 0x004fe20000000000 */
[----:B------:R-:W-:Y:S01]  /*3ff0*/  @!PT LDS RZ, [RZ] ;  /* 0x00000000fffff984 */ /* 0x000fe20000000800 */
[----:B------:R-:W-:Y:S01]  /*4000*/  @!PT LDS RZ, [RZ] ;  /* 0x00000000fffff984 */ /* 0x000fe20000000800 */
[----:B------:R-:W-:Y:S01]  /*4010*/  @!PT LDS RZ, [RZ] ;  /* 0x00000000fffff984 */ /* 0x000fe20000000800 */
[----:B------:R-:W-:Y:S01]  /*4020*/  @!PT LDS RZ, [RZ] ;  /* 0x00000000fffff984 */ /* 0x000fe20000000800 */
[----:B------:R2:W-:Y:S06]  /*4030*/  MEMBAR.ALL.CTA ;  /* 0x0000000000007992 */ /* 0x0005ec0000008000 */
[----:B--2---:R-:W2:Y:S01]  /*4040*/  FENCE.VIEW.ASYNC.S ;  /* 0x00000000000073c6 */ /* 0x004ea20000000000 */
[----:B------:R-:W-:Y:S04]  /*4050*/  PRMT R0, RZ, 0x654, R0 ;  /* 0x00000654ff007816 */ /* 0x000fe80000000000 */
[----:B--2---:R2:W-:Y:S01]  /*4060*/  SYNCS.ARRIVE.TRANS64.RED.A1T0 RZ, [R0+URZ], RZ ;  /* 0x000000ff00ff79a7 */ /* 0x0045e200081004ff */
[----:B---3--:R-:W-:Y:S11]  /*4070*/  LOP3.LUT P3, RZ, R26, 0x1, RZ, 0xc0, !PT ;  /* 0x000000011aff7812 */ /* 0x008ff6000786c0ff */
[----:B------:R-:W-:Y:S02]  /*4080*/  @!UPT UIADD3 URZ, UPT, UPT, URZ, URZ, URZ ;  /* 0x000000fffffff290 */ /* 0x000fe4000fffe0ff */
[----:B------:R-:W-:Y:S02]  /*4090*/  @P3 MOV R11, R24 ;  /* 0x00000018000b3202 */ /* 0x000fe40000000f00 */
[----:B------:R-:W-:Y:S01]  /*40a0*/  @P3 LOP3.LUT R10, R25, 0xffff, RZ, 0xc0, !PT ;  /* 0x0000ffff190a3812 */ /* 0x000fe200078ec0ff */
[----:B--2---:R-:W-:Y:S06]  /*40b0*/  @!P0 BRA `(.L_x_77) ;  /* 0x0000000000a48947 */ /* 0x004fec0003800000 */
[-C--:B-1----:R-:W-:Y:S01]  /*40c0*/  IMAD.HI.U32 R0, R23, R7.reuse, RZ ;  /* 0x0000000717007227 */ /* 0x082fe200078e00ff */
[----:B------:R-:W-:Y:S02]  /*40d0*/  ISETP.NE.AND P0, PT, R6, 0x1, PT ;  /* 0x000000010600780c */ /* 0x000fe40003f05270 */
[----:B------:R-:W-:Y:S01]  /*40e0*/  ISETP.NE.AND P2, PT, R40, 0x1, PT ;  /* 0x000000012800780c */ /* 0x000fe20003f45270 */
[----:B------:R-:W-:Y:S01]  /*40f0*/  IMAD.HI.U32 R9, R28, R18, RZ ;  /* 0x000000121c097227 */ /* 0x000fe200078e00ff */
[----:B------:R-:W-:Y:S02]  /*4100*/  SHF.R.U32.HI R0, RZ, R22, R0 ;  /* 0x00000016ff007219 */ /* 0x000fe40000011600 */
[----:B------:R-:W-:Y:S01]  /*4110*/  ISETP.NE.AND P4, PT, R3, 0x1, PT ;  /* 0x000000010300780c */ /* 0x000fe20003f85270 */
[----:B------:R-:W-:Y:S01]  /*4120*/  IMAD.HI.U32 R13, R10, R7, RZ ;  /* 0x000000070a0d7227 */ /* 0x000fe200078e00ff */
[----:B------:R-:W-:Y:S02]  /*4130*/  SHF.R.U32.HI R9, RZ, R19, R9 ;  /* 0x00000013ff097219 */ /* 0x000fe40000011609 */
[----:B------:R-:W-:Y:S01]  /*4140*/  SEL R0, R23, R0, !P0 ;  /* 0x0000000017007207 */ /* 0x000fe20004000000 */
[----:B------:R-:W-:Y:S01]  /*4150*/  IMAD.HI.U32 R12, R11, R18, RZ ;  /* 0x000000120b0c7227 */ /* 0x000fe200078e00ff */
[----:B------:R-:W-:Y:S03]  /*4160*/  SEL R9, R28, R9, !P4 ;  /* 0x000000091c097207 */ /* 0x000fe60006000000 */
[-C--:B------:R-:W-:Y:S01]  /*4170*/  IMAD.HI.U32 R8, R0, R4.reuse, RZ ;  /* 0x0000000400087227 */ /* 0x080fe200078e00ff */
[----:B------:R-:W-:Y:S03]  /*4180*/  SHF.R.U32.HI R12, RZ, R19, R12 ;  /* 0x00000013ff0c7219 */ /* 0x000fe6000001160c */
[----:B------:R-:W-:Y:S01]  /*4190*/  IMAD.HI.U32 R2, R9, R4, RZ ;  /* 0x0000000409027227 */ /* 0x000fe200078e00ff */
[-C--:B------:R-:W-:Y:S02]  /*41a0*/  @P2 SHF.R.U32.HI R0, RZ, R5.reuse, R8 ;  /* 0x00000005ff002219 */ /* 0x080fe40000011608 */
[----:B------:R-:W-:Y:S02]  /*41b0*/  SHF.R.U32.HI R8, RZ, R22, R13 ;  /* 0x00000016ff087219 */ /* 0x000fe4000001160d */
[----:B------:R-:W-:Y:S01]  /*41c0*/  @P2 SHF.R.U32.HI R9, RZ, R5, R2 ;  /* 0x00000005ff092219 */ /* 0x000fe20000011602 */
[----:B------:R-:W-:Y:S01]  /*41d0*/  IMAD R0, R40, R0, RZ ;  /* 0x0000000028007224 */ /* 0x000fe200078e02ff */
[----:B------:R-:W-:Y:S02]  /*41e0*/  SEL R8, R10, R8, !P0 ;  /* 0x000000080a087207 */ /* 0x000fe40004000000 */
[----:B------:R-:W-:Y:S01]  /*41f0*/  SEL R2, R11, R12, !P4 ;  /* 0x0000000c0b027207 */ /* 0x000fe20006000000 */
[----:B------:R-:W-:Y:S01]  /*4200*/  IMAD R12, R40, R9, RZ ;  /* 0x00000009280c7224 */ /* 0x000fe200078e02ff */
[C---:B------:R-:W-:Y:S01]  /*4210*/  ISETP.GE.AND P0, PT, R8.reuse, R0, PT ;  /* 0x000000000800720c */ /* 0x040fe20003f06270 */
[----:B------:R-:W-:Y:S03]  /*4220*/  IMAD.HI.U32 R0, R8, R4, RZ ;  /* 0x0000000408007227 */ /* 0x000fe600078e00ff */
[----:B------:R-:W-:Y:S02]  /*4230*/  ISETP.GE.OR P0, PT, R2, R12, P0 ;  /* 0x0000000c0200720c */ /* 0x000fe40000706670 */
[-C--:B------:R-:W-:Y:S04]  /*4240*/  SHF.R.U32.HI R0, RZ, R5.reuse, R0 ;  /* 0x00000005ff007219 */ /* 0x080fe80000011600 */
[----:B------:R-:W-:Y:S05]  /*4250*/  SEL R13, R8, R0, !P2 ;  /* 0x00000000080d7207 */ /* 0x000fea0005000000 */
[----:B------:R-:W-:Y:S02]  /*4260*/  IMAD.MOV R12, RZ, RZ, -R13 ;  /* 0x000000ffff0c7224 */ /* 0x000fe400078e0a0d */
[----:B------:R-:W-:Y:S04]  /*4270*/  @!P0 IMAD.HI.U32 R0, R2, R4, RZ ;  /* 0x0000000402008227 */ /* 0x000fe800078e00ff */
[----:B------:R-:W-:Y:S01]  /*4280*/  IMAD R12, R40, R12, R8 ;  /* 0x0000000c280c7224 */ /* 0x000fe200078e0208 */
[----:B------:R-:W-:Y:S04]  /*4290*/  @!P0 SHF.R.U32.HI R0, RZ, R5, R0 ;  /* 0x00000005ff008219 */ /* 0x000fe80000011600 */
[----:B------:R-:W-:Y:S04]  /*42a0*/  @!P0 SEL R0, R2, R0, !P2 ;  /* 0x0000000002008207 */ /* 0x000fe80005000000 */
[----:B------:R-:W-:Y:S01]  /*42b0*/  @!P0 IADD3 R13, PT, PT, R13, -R0, RZ ;  /* 0x800000000d0d8210 */ /* 0x000fe20007ffe0ff */
[----:B------:R-:W-:Y:S01]  /*42c0*/  @!P0 IMAD R0, R9, R12, R0 ;  /* 0x0000000c09008224 */ /* 0x000fe200078e0200 */
[----:B------:R-:W-:Y:S01]  /*42d0*/  IADD3 R9, PT, PT, -R8, RZ, RZ ;  /* 0x000000ff08097210 */ /* 0x000fe20007ffe1ff */
[--C-:B------:R-:W-:Y:S02]  /*42e0*/  IMAD.MOV R12, RZ, RZ, -R2.reuse ;  /* 0x000000ffff0c7224 */ /* 0x100fe400078e0a02 */
[----:B------:R-:W-:Y:S02]  /*42f0*/  @!P0 IMAD R8, R13, R40, R2 ;  /* 0x000000280d088224 */ /* 0x000fe400078e0202 */
[----:B------:R-:W-:Y:S02]  /*4300*/  @!P0 IMAD.MOV.U32 R2, RZ, RZ, R0 ;  /* 0x000000ffff028224 */ /* 0x000fe400078e0000 */
[----:B------:R-:W-:Y:S02]  /*4310*/  IMAD R11, R3, R12, R11 ;  /* 0x0000000c030b7224 */ /* 0x000fe400078e020b */
[----:B------:R-:W-:Y:S02]  /*4320*/  IMAD R10, R6, R9, R10 ;  /* 0x00000009060a7224 */ /* 0x000fe400078e020a */
[----:B------:R-:W-:Y:S02]  /*4330*/  IMAD R11, R2, R3, R11 ;  /* 0x00000003020b7224 */ /* 0x000fe400078e020b */
[----:B------:R-:W-:Y:S02]  /*4340*/  IMAD R10, R8, R6, R10 ;  /* 0x00000006080a7224 */ /* 0x000fe400078e020a */
.L_x_77:
[----:B------:R-:W-:Y:S05]  /*4350*/  BRA.U UP0, `(.L_x_78) ;  /* 0x0000000100107547 */ /* 0x000fea000b800000 */
[----:B------:R-:W-:Y:S04]  /*4360*/  MOV R2, UR7 ;  /* 0x0000000700027c02 */ /* 0x000fe80008000f00 */
[----:B------:R-:W-:Y:S04]  /*4370*/  SHF.L.U32 R2, R2, 0x1f, RZ ;  /* 0x0000001f02027819 */ /* 0x000fe800000006ff */
[----:B------:R-:W2:Y:S02]  /*4380*/  SYNCS.PHASECHK.TRANS64.TRYWAIT P0, [UR4+0x98], R2 ;  /* 0x00009802ff0075a7 */ /* 0x000ea40008001104 */
[----:B--2---:R-:W-:Y:S05]  /*4390*/  @!P0 BRA `(.L_x_79) ;  /* 0x00000054001c8947 */ /* 0x004fea0003800000 */
.L_x_78:
[----:B-1----:R-:W-:Y:S02]  /*43a0*/  ISETP.NE.U32.AND P0, PT, R16, RZ, PT ;  /* 0x000000ff1000720c */ /* 0x002fe40003f05070 */
[----:B------:R-:W-:Y:S02]  /*43b0*/  R2UR UR35, R21 ;  /* 0x00000000152372ca */ /* 0x000fe400000e0000 */
[----:B------:R-:W-:Y:S02]  /*43c0*/  R2UR UR34, R20 ;  /* 0x00000000142272ca */ /* 0x000fe400000e0000 */
[----:B------:R-:W-:Y:S02]  /*43d0*/  ISETP.NE.AND.EX P0, PT, R17, RZ, PT, P0 ;  /* 0x000000ff1100720c */ /* 0x000fe40003f05300 */
[----:B------:R-:W-:Y:S02]  /*43e0*/  ISETP.NE.U32.AND P2, PT, R16, RZ, PT ;  /* 0x000000ff1000720c */ /* 0x000fe40003f45070 */
[----:B------:R-:W-:Y:S02]  /*43f0*/  SHF.L.U32 R20, R33, 0x1f, RZ ;  /* 0x0000001f21147819 */ /* 0x000fe400000006ff */
[----:B------:R-:W-:Y:S03]  /*4400*/  ISETP.NE.AND.EX P2, PT, R17, RZ, PT, P2 ;  /* 0x000000ff1100720c */ /* 0x000fe60003f45320 */
[----:B------:R-:W-:Y:S02]  /*4410*/  USHF.L.U32 UR35, UR35, 0x7, URZ ;  /* 0x0000000723237899 */ /* 0x000fe400080006ff */
[----:B------:R-:W-:Y:S02]  /*4420*/  USHF.L.U32 UR34, UR34, 0x7, URZ ;  /* 0x0000000722227899 */ /* 0x000fe400080006ff */
[----:B------:R-:W-:Y:S10]  /*4430*/  @!P0 BRA `(.L_x_80) ;  /* 0x00000000002c8947 */ /* 0x000ff40003800000 */
[----:B------:R-:W-:Y:S01]  /*4440*/  ISETP.NE.U32.AND P0, PT, R14, RZ, PT ;  /* 0x000000ff0e00720c */ /* 0x000fe20003f05070 */
[----:B------:R-:W-:Y:S03]  /*4450*/  IMAD.MOV.U32 R88, RZ, RZ, 0x1 ;  /* 0x00000001ff587424 */ /* 0x000fe600078e00ff */
[----:B------:R-:W-:Y:S11]  /*4460*/  ISETP.NE.AND.EX P0, PT, R15, RZ, PT, P0 ;  /* 0x000000ff0f00720c */ /* 0x000ff60003f05300 */
[----:B------:R-:W-:Y:S02]  /*4470*/  @!UPT UIADD3 URZ, UPT, UPT, URZ, URZ, URZ ;  /* 0x000000fffffff290 */ /* 0x000fe4000fffe0ff */
[----:B------:R-:W1:Y:S01]  /*4480*/  @P0 LDC.64 R8, c[0x0][0x888] ;  /* 0x00022200ff080b82 */ /* 0x000e620000000a00 */
[----:B--2---:R-:W-:Y:S04]  /*4490*/  @P0 IMAD R0, R16, UR36, RZ ;  /* 0x0000002410000c24 */ /* 0x004fe8000f8e02ff */
[----:B-1----:R-:W-:Y:S04]  /*44a0*/  @P0 IMAD.WIDE R8, R0, 0x4, R8 ;  /* 0x0000000400080825 */ /* 0x002fe800078e0208 */
[----:B------:R-:W-:Y:S01]  /*44b0*/  HFMA2 R0, -RZ, RZ, 0, 5.9604644775390625e-08 ;  /* 0x00000001ff007431 */ /* 0x000fe200000001ff */
[----:B-----5:R1:W5:Y:S04]  /*44c0*/  @P0 LDG.E R49, desc[UR46][R8.64] ;  /* 0x0000002e08310981 */ /* 0x020368000c1e1900 */
[----:B------:R-:W-:Y:S01]  /*44d0*/  @!P0 PRMT R88, R0, 0x7610, R88 ;  /* 0x0000761000588816 */ /* 0x000fe20000000058 */
[----:B-1----:R-:W3:Y:S06]  /*44e0*/  @!P0 LDC R49, c[0x0][0x880] ;  /* 0x00022000ff318b82 */ /* 0x002eec0000000800 */
.L_x_80:
[----:B---3-5:R-:W-:Y:S01]  /*44f0*/  @!P2 FSETP.EQ.AND P0, PT, R49, RZ, PT ;  /* 0x000000ff3100a20b */ /* 0x028fe20003f02000 */
[----:B------:R-:W-:Y:S01]  /*4500*/  @!UPT UIADD3 URZ, UPT, UPT, URZ, URZ, URZ ;  /* 0x000000fffffff290 */ /* 0x000fe2000fffe0ff */
[----:B------:R-:W-:Y:S11]  /*4510*/  @!P2 BRA `(.L_x_81) ;  /* 0x000000000018a947 */ /* 0x000ff60003800000 */
[----:B------:R-:W-:Y:S02]  /*4520*/  LOP3.LUT P2, RZ, R88, 0xff, RZ, 0xc0, !PT ;  /* 0x000000ff58ff7812 */ /* 0x000fe4000784c0ff */
[----:B------:R-:W-:Y:S04]  /*4530*/  ISETP.NE.U32.AND P0, PT, R14, RZ, PT ;  /* 0x000000ff0e00720c */ /* 0x000fe80003f05070 */
[----:B------:R-:W-:Y:S04]  /*4540*/  ISETP.NE.AND.EX P0, PT, R15, RZ, PT, P0 ;  /* 0x000000ff0f00720c */ /* 0x000fe80003f05300 */
[----:B------:R-:W-:Y:S03]  /*4550*/  PLOP3.LUT P0, PT, P0, PT, PT, 0x8, 0x80 ;  /* 0x000000000080781c */ /* 0x000fe6000070e170 */
[----:B------:R-:W-:Y:S11]  /*4560*/  @P2 FSETP.EQ.AND P0, PT, R49, RZ, PT ;  /* 0x000000ff3100220b */ /* 0x000ff60003f02000 */
[----:B------:R-:W-:Y:S02]  /*4570*/  @!UPT UIADD3 URZ, UPT, UPT, URZ, URZ, URZ ;  /* 0x000000fffffff290 */ /* 0x000fe4000fffe0ff */
.L_x_81:
[----:B------:R-:W1:Y:S01]  /*4580*/  SYNCS.PHASECHK.TRANS64.TRYWAIT P2, [UR4+0x70], R20 ;  /* 0x00007014ff0075a7 */ /* 0x000e620008041104 */
[----:B------:R-:W-:Y:S04]  /*4590*/  ELECT P4, URZ, PT ;  /* 0x0000000000ff782f */ /* 0x000fe80003880000 */
[----:B------:R-:W-:Y:S11]  /*45a0*/  PLOP3.LUT P4, PT, P0, P4, PT, 0xf2, 0x2f ;  /* 0x00000000002f781c */ /* 0x000ff60000789e72 */
[----:B------:R-:W-:Y:S02]  /*45b0*/  @!UPT UIADD3 URZ, UPT, UPT, URZ, URZ, URZ ;  /* 0x000000fffffff290 */ /* 0x000fe4000fffe0ff */
[----:B------:R-:W-:Y:S05]  /*45c0*/  @!P4 IADD3 R8, P0, PT, R34, 0x580, RZ ;  /* 0x000005802208c810 */ /* 0x000fea0007f1e0ff */
[----:B--2---:R-:W-:Y:S01]  /*45d0*/  @!P4 IMAD.X R2, RZ, RZ, R35, P0 ;  /* 0x000000ffff02c224 */ /* 0x004fe200000e0623 */
[----:B-1----:R-:W-:Y:S07]  /*45e0*/  @!P2 BRA `(.L_x_82) ;  /* 0x0000005000a0a947 */ /* 0x002fee0003800000 */
.L_x_171:
[----:B------:R-:W-:Y:S01]  /*45f0*/  @!P4 R2UR UR8, R8 ;  /* 0x000000000808c2ca */ /* 0x000fe200000e0000 */
[----:B------:R-:W-:Y:S01]  /*4600*/  VOTEU.ALL UP0, P4 ;  /* 0x0000000000ff7886 */ /* 0x000fe20002000000 */
[----:B------:R-:W-:Y:S01]  /*4610*/  @!P4 R2UR UR6, R2 ;  /* 0x000000000206c2ca */ /* 0x000fe200000e0000 */
[----:B-1----:R-:W-:Y:S01]  /*4620*/  @!P4 IMAD.MOV.U32 R0, RZ, RZ, 0x2000 ;  /* 0x00002000ff00c424 */ /* 0x002fe200078e00ff */
[----:B------:R-:W-:Y:S02]  /*4630*/  UMOV UR9, 0x10000000 ;  /* 0x1000000000097882 */ /* 0x000fe40000000000 */
[----:B------:R-:W-:Y:S01]  /*4640*/  @!UP0 UIADD3 UR32, UPT, UPT, UR4, 0x200, URZ ;  /* 0x0000020004208890 */ /* 0x000fe2000fffe0ff */
[----:B------:R-:W-:Y:S06]  /*4650*/  VOTEU.ALL UP0, P4 ;  /* 0x0000000000ff7886 */ /* 0x000fec0002000000 */
[----:B------:R-:W-:Y:S01]  /*4660*/  IMAD.U32 R8, RZ, RZ, UR8 ;  /* 0x00000008ff087e24 */ /* 0x000fe2000f8e00ff */
[----:B------:R-:W-:Y:S01]  /*4670*/  UMOV UR8, 0x0 ;  /* 0x0000000000087882 */ /* 0x000fe20000000000 */
[----:B------:R-:W-:Y:S01]  /*4680*/  IMAD.U32 R9, RZ, RZ, UR6 ;  /* 0x00000006ff097e24 */ /* 0x000fe2000f8e00ff */
[----:B------:R-:W-:Y:S02]  /*4690*/  UPRMT UR6, UR37, 0x654, UR33 ;  /* 0x0000065425067896 */ /* 0x000fe40008000021 */
[----:B------:R-:W-:Y:S02]  /*46a0*/  @!P4 R2UR UR10, R8 ;  /* 0x00000000080ac2ca */ /* 0x000fe400000e0000 */
[----:B------:R-:W-:Y:S02]  /*46b0*/  @!P4 R2UR UR11, R9 ;  /* 0x00000000090bc2ca */ /* 0x000fe400000e0000 */
[----:B------:R-:W-:Y:S05]  /*46c0*/  @!P4 IADD3 R8, P0, PT, R34, 0x580, RZ ;  /* 0x000005802208c810 */ /* 0x000fea0007f1e0ff */
[----:B------:R-:W-:Y:S06]  /*46d0*/  @!P4 IMAD.X R2, RZ, RZ, R35, P0 ;  /* 0x000000ffff02c224 */ /* 0x000fec00000e0623 */
[----:B------:R1:W-:Y:S01]  /*46e0*/  @!UP0 UTMALDG.3D [UR32], [UR10], desc[UR8] ;  /* 0x000008200a0085b4 */ /* 0x0003e20008011000 */
[----:B------:R1:W-:Y:S01]  /*46f0*/  @!P4 SYNCS.ARRIVE.TRANS64.RED.A0TR RZ, [UR4+0x50], R0 ;  /* 0x00005000ffffc9a7 */ /* 0x0003e20008300404 */
[----:B------:R-:W-:Y:S01]  /*4700*/  SYNCS.ARRIVE.TRANS64.RED.A1T0 RZ, [UR6], RZ ;  /* 0x000000ffffff79a7 */ /* 0x000fe20008100406 */
[----:B------:R-:W2:Y:S02]  /*4710*/  SYNCS.PHASECHK.TRANS64.TRYWAIT P2, [UR4+0x78], R20 ;  /* 0x00007814ff0075a7 */ /* 0x000ea40008041104 */
[----:B-12---:R-:W-:Y:S05]  /*4720*/  @!P2 BRA `(.L_x_83) ;  /* 0x000000500068a947 */ /* 0x006fea0003800000 */
.L_x_173:
[----:B------:R-:W-:Y:S01]  /*4730*/  @!P4 R2UR UR8, R8 ;  /* 0x000000000808c2ca */ /* 0x000fe200000e0000 */
[----:B------:R-:W-:Y:S01]  /*4740*/  VOTEU.ALL UP0, P4 ;  /* 0x0000000000ff7886 */ /* 0x000fe20002000000 */
[----:B------:R-:W-:Y:S01]  /*4750*/  @!P4 R2UR UR6, R2 ;  /* 0x000000000206c2ca */ /* 0x000fe200000e0000 */
[----:B-1----:R-:W-:Y:S01]  /*4760*/  @!P4 IMAD.MOV.U32 R0, RZ, RZ, 0x2000 ;  /* 0x00002000ff00c424 */ /* 0x002fe200078e00ff */
[----:B------:R-:W-:Y:S01]  /*4770*/  UMOV UR9, 0x10000000 ;  /* 0x1000000000097882 */ /* 0x000fe20000000000 */
[----:B------:R-:W-:Y:S01]  /*4780*/  UMOV UR27, UR35 ;  /* 0x00000023001b7c82 */ /* 0x000fe20008000000 */
[----:B------:R-:W-:Y:S02]  /*4790*/  @!UP0 UIADD3 UR26, UPT, UPT, UR34, 0x20, URZ ;  /* 0x00000020221a8890 */ /* 0x000fe4000fffe0ff */
[----:B------:R-:W-:Y:S01]  /*47a0*/  @!UP0 UIADD3 UR24, UPT, UPT, UR4, 0x2200, URZ ;  /* 0x0000220004188890 */ /* 0x000fe2000fffe0ff */
[----:B------:R-:W-:Y:S01]  /*47b0*/  VOTEU.ALL UP0, P4 ;  /* 0x0000000000ff7886 */ /* 0x000fe20002000000 */
[----:B------:R-:W-:Y:S03]  /*47c0*/  UMOV UR28, UR36 ;  /* 0x00000024001c7c82 */ /* 0x000fe60008000000 */
        /* <DEDUP_REMOVED lines=13> */
.L_x_175:
[----:B------:R-:W2:Y:S01]  /*48a0*/  LDC.64 R12, c[0x0][0xb18] ;  /* 0x0002c600ff0c7b82 */ /* 0x000ea20000000a00 */
[----:B------:R-:W-:Y:S01]  /*48b0*/  @!P4 R2UR UR6, R2 ;  /* 0x000000000206c2ca */ /* 0x000fe200000e0000 */
[----:B------:R-:W-:Y:S01]  /*48c0*/  VOTEU.ALL UP0, P4 ;  /* 0x0000000000ff7886 */ /* 0x000fe20002000000 */
[----:B------:R-:W-:Y:S01]  /*48d0*/  @!P4 R2UR UR8, R8 ;  /* 0x000000000808c2ca */ /* 0x000fe200000e0000 */
[----:B-1----:R-:W-:Y:S01]  /*48e0*/  @!P4 IMAD.MOV.U32 R0, RZ, RZ, 0x2000 ;  /* 0x00002000ff00c424 */ /* 0x002fe200078e00ff */
[----:B------:R-:W-:Y:S03]  /*48f0*/  UMOV UR9, 0x10000000 ;  /* 0x1000000000097882 */ /* 0x000fe60000000000 */
[----:B------:R-:W1:Y:S01]  /*4900*/  @!P1 LDC R2, c[0x0][0xb0c] ;  /* 0x0002c300ff029b82 */ /* 0x000e620000000800 */
[----:B------:R-:W-:Y:S01]  /*4910*/  @!UP0 UIADD3 UR18, UPT, UPT, UR34, 0x40, URZ ;  /* 0x0000004022128890 */ /* 0x000fe2000fffe0ff */
[----:B------:R-:W-:Y:S01]  /*4920*/  @P3 SHF.R.U32.HI R30, RZ, 0x10, R25 ;  /* 0x00000010ff1e3819 */ /* 0x000fe20000011619 */
[----:B------:R-:W-:Y:S01]  /*4930*/  @!UP0 UIADD3 UR16, UPT, UPT, UR4, 0x4200, URZ ;  /* 0x0000420004108890 */ /* 0x000fe2000fffe0ff */
[----:B------:R-:W-:Y:S01]  /*4940*/  VIADD R32, R32, 0x1 ;  /* 0x0000000120207836 */ /* 0x000fe20000000000 */
[----:B------:R-:W-:Y:S01]  /*4950*/  VOTEU.ALL UP0, P4 ;  /* 0x0000000000ff7886 */ /* 0x000fe20002000000 */
[----:B------:R-:W-:Y:S01]  /*4960*/  UMOV UR19, UR35 ;  /* 0x0000002300137c82 */ /* 0x000fe20008000000 */
[----:B------:R-:W-:Y:S01]  /*4970*/  UMOV UR20, UR36 ;  /* 0x0000002400147c82 */ /* 0x000fe20008000000 */
[----:B------:R-:W-:Y:S01]  /*4980*/  IMAD.U32 R9, RZ, RZ, UR6 ;  /* 0x00000006ff097e24 */ /* 0x000fe2000f8e00ff */
[----:B------:R-:W-:Y:S01]  /*4990*/  UPRMT UR6, UR37, 0x654, UR17 ;  /* 0x0000065425067896 */ /* 0x000fe20008000011 */
[----:B------:R-:W-:Y:S01]  /*49a0*/  IMAD.U32 R8, RZ, RZ, UR8 ;  /* 0x00000008ff087e24 */ /* 0x000fe2000f8e00ff */
[----:B------:R-:W-:Y:S02]  /*49b0*/  UMOV UR8, 0x0 ;  /* 0x0000000000087882 */ /* 0x000fe40000000000 */
[----:B------:R-:W-:Y:S02]  /*49c0*/  @!P4 R2UR UR11, R9 ;  /* 0x00000000090bc2ca */ /* 0x000fe400000e0000 */
[----:B------:R-:W-:Y:S02]  /*49d0*/  @!P4 R2UR UR10, R8 ;  /* 0x00000000080ac2ca */ /* 0x000fe400000e0000 */
[----:B------:R-:W3:Y:S11]  /*49e0*/  LDC.64 R8, c[0x0][0xb10] ;  /* 0x0002c400ff087b82 */ /* 0x000ef60000000a00 */
[----:B------:R4:W-:Y:S01]  /*49f0*/  @!UP0 UTMALDG.3D [UR16], [UR10], desc[UR8] ;  /* 0x000008100a0085b4 */ /* 0x0009e20008011000 */
[----:B------:R5:W-:Y:S01]  /*4a00*/  @!P4 SYNCS.ARRIVE.TRANS64.RED.A0TR RZ, [UR4+0x60], R0 ;  /* 0x00006000ffffc9a7 */ /* 0x000be20008300404 */
[C---:B---3--:R-:W-:Y:S01]  /*4a10*/  @!P1 IMAD.HI.U32 R8, R11.reuse, R8, RZ ;  /* 0x000000080b089227 */ /* 0x048fe200078e00ff */
[----:B--2---:R-:W-:Y:S02]  /*4a20*/  @!P1 ISETP.NE.AND P0, PT, R12, 0x1, PT ;  /* 0x000000010c00980c */ /* 0x004fe40003f05270 */
[----:B-1----:R-:W-:Y:S01]  /*4a30*/  @!P1 ISETP.NE.AND P2, PT, R2, 0x1, PT ;  /* 0x000000010200980c */ /* 0x002fe20003f45270 */
[----:B------:R-:W-:Y:S01]  /*4a40*/  SYNCS.ARRIVE.TRANS64.RED.A1T0 RZ, [UR6], RZ ;  /* 0x000000ffffff79a7 */ /* 0x000fe20008100406 */
[C---:B------:R-:W-:Y:S01]  /*4a50*/  @!P1 IMAD.HI.U32 R13, R10.reuse, R13, RZ ;  /* 0x0000000d0a0d9227 */ /* 0x040fe200078e00ff */
[----:B------:R-:W-:Y:S04]  /*4a60*/  @!P1 SHF.R.U32.HI R8, RZ, R9, R8 ;  /* 0x00000009ff089219 */ /* 0x000fe80000011608 */
[----:B------:R-:W-:Y:S01]  /*4a70*/  @!P1 SEL R8, R11, R8, !P2 ;  /* 0x000000080b089207 */ /* 0x000fe20005000000 */
[----:B------:R-:W1:Y:S01]  /*4a80*/  SYNCS.PHASECHK.TRANS64.TRYWAIT P5, [UR4+0x88], R20 ;  /* 0x00008814ff0075a7 */ /* 0x000e6200080a1104 */
[----:B-----5:R-:W2:Y:S02]  /*4a90*/  @!P1 LDC R0, c[0x0][0xb20] ;  /* 0x0002c800ff009b82 */ /* 0x020ea40000000800 */
[----:B--2---:R-:W-:Y:S04]  /*4aa0*/  @!P1 SHF.R.U32.HI R0, RZ, R0, R13 ;  /* 0x00000000ff009219 */ /* 0x004fe8000001160d */
[----:B------:R-:W-:Y:S05]  /*4ab0*/  @!P1 SEL R9, R10, R0, !P0 ;  /* 0x000000000a099207 */ /* 0x000fea0004000000 */
[----:B------:R-:W-:Y:S02]  /*4ac0*/  @!P1 IMAD.IADD R0, R9, 0x1, -R8 ;  /* 0x0000000109009824 */ /* 0x000fe400078e0a08 */
[----:B------:R-:W-:Y:S02]  /*4ad0*/  @!P1 IMAD.IADD R8, R8, 0x1, -R9 ;  /* 0x0000000108089824 */ /* 0x000fe400078e0a09 */
[----:B------:R-:W-:Y:S02]  /*4ae0*/  @!P1 IMAD R11, R0, R2, R11 ;  /* 0x00000002000b9224 */ /* 0x000fe400078e020b */
[----:B------:R-:W-:Y:S01]  /*4af0*/  @!P1 IMAD R10, R8, R12, R10 ;  /* 0x0000000c080a9224 */ /* 0x000fe200078e020a */
[----:B-1--4-:R-:W-:Y:S06]  /*4b00*/  @!P5 BRA `(.L_x_85) ;  /* 0x0000004c00a0d947 */ /* 0x012fec0003800000 */
.L_x_177:
[----:B------:R-:W-:Y:S01]  /*4b10*/  @!P4 IADD3 R2, P0, PT, R34, 0x580, RZ ;  /* 0x000005802202c810 */ /* 0x000fe20007f1e0ff */
[----:B------:R-:W-:Y:S01]  /*4b20*/  VOTEU.ALL UP0, P4 ;  /* 0x0000000000ff7886 */ /* 0x000fe20002000000 */
[----:B------:R-:W-:Y:S01]  /*4b30*/  UMOV UR18, 0x0 ;  /* 0x0000000000127882 */ /* 0x000fe20000000000 */
[----:B------:R-:W-:Y:S01]  /*4b40*/  UMOV UR19, 0x10000000 ;  /* 0x1000000000137882 */ /* 0x000fe20000000000 */
[----:B------:R-:W-:Y:S01]  /*4b50*/  @!P4 R2UR UR8, R2 ;  /* 0x000000000208c2ca */ /* 0x000fe200000e0000 */
[----:B-1----:R-:W-:Y:S01]  /*4b60*/  @!P4 IMAD.X R0, RZ, RZ, R35, P0 ;  /* 0x000000ffff00c224 */ /* 0x002fe200000e0623 */
[----:B------:R-:W-:Y:S01]  /*4b70*/  @!UP0 UIADD3 UR10, UPT, UPT, UR34, 0x60, URZ ;  /* 0x00000060220a8890 */ /* 0x000fe2000fffe0ff */
[----:B------:R-:W-:Y:S01]  /*4b80*/  ISETP.NE.AND P0, PT, R32, 0x2, PT ;  /* 0x000000022000780c */ /* 0x000fe20003f05270 */
[----:B------:R-:W-:Y:S01]  /*4b90*/  @!UP0 UIADD3 UR9, UPT, UPT, UR4, 0x68, URZ ;  /* 0x0000006804098890 */ /* 0x000fe2000fffe0ff */
[----:B------:R-:W-:Y:S01]  /*4ba0*/  LOP3.LUT R33, R33, 0x1, RZ, 0x3c, !PT ;  /* 0x0000000121217812 */ /* 0x000fe200078e3cff */
[----:B------:R-:W-:Y:S01]  /*4bb0*/  UMOV UR11, UR35 ;  /* 0x00000023000b7c82 */ /* 0x000fe20008000000 */
[----:B------:R-:W-:Y:S01]  /*4bc0*/  @!P4 R2UR UR6, R0 ;  /* 0x000000000006c2ca */ /* 0x000fe200000e0000 */
[----:B------:R-:W-:Y:S01]  /*4bd0*/  UMOV UR12, UR36 ;  /* 0x00000024000c7c82 */ /* 0x000fe20008000000 */
[----:B------:R-:W-:Y:S01]  /*4be0*/  @P3 R2UR UR36, R30 ;  /* 0x000000001e2432ca */ /* 0x000fe200000e0000 */
[----:B------:R-:W-:Y:S01]  /*4bf0*/  IMAD.IADD R20, R10, 0x1, R86 ;  /* 0x000000010a147824 */ /* 0x000fe200078e0256 */
[----:B------:R-:W-:Y:S01]  /*4c00*/  SEL R0, RZ, 0x1, P0 ;  /* 0x00000001ff007807 */ /* 0x000fe20000000000 */
[----:B------:R-:W-:Y:S01]  /*4c10*/  IMAD.IADD R21, R11, 0x1, R87 ;  /* 0x000000010b157824 */ /* 0x000fe200078e0257 */
[----:B------:R-:W-:Y:S01]  /*4c20*/  SEL R32, R32, RZ, P0 ;  /* 0x000000ff20207207 */ /* 0x000fe20000000000 */
[----:B------:R-:W-:Y:S01]  /*4c30*/  IMAD.U32 R8, RZ, RZ, UR8 ;  /* 0x00000008ff087e24 */ /* 0x000fe2000f8e00ff */
[----:B------:R-:W-:Y:S01]  /*4c40*/  @!UP0 UIADD3 UR8, UPT, UPT, UR4, 0x6200, URZ ;  /* 0x0000620004088890 */ /* 0x000fe2000fffe0ff */
[----:B------:R-:W-:Y:S01]  /*4c50*/  LOP3.LUT R31, R31, R0, RZ, 0x3c, !PT ;  /* 0x000000001f1f7212 */ /* 0x000fe200078e3cff */
[----:B------:R-:W-:Y:S02]  /*4c60*/  VOTEU.ALL UP0, P4 ;  /* 0x0000000000ff7886 */ /* 0x000fe40002000000 */
[----:B------:R-:W-:Y:S01]  /*4c70*/  @!P4 R2UR UR14, R8 ;  /* 0x00000000080ec2ca */ /* 0x000fe200000e0000 */
[----:B------:R-:W-:Y:S05]  /*4c80*/  IMAD.U32 R9, RZ, RZ, UR6 ;  /* 0x00000006ff097e24 */ /* 0x000fea000f8e00ff */
[----:B------:R-:W-:Y:S11]  /*4c90*/  @!P4 R2UR UR15, R9 ;  /* 0x00000000090fc2ca */ /* 0x000ff600000e0000 */
[----:B------:R-:W-:Y:S02]  /*4ca0*/  @!UPT UIADD3 URZ, UPT, UPT, URZ, URZ, URZ ;  /* 0x000000fffffff290 */ /* 0x000fe4000fffe0ff */
[----:B------:R2:W-:Y:S01]  /*4cb0*/  @!UP0 UTMALDG.3D [UR8], [UR14], desc[UR18] ;  /* 0x000012080e0085b4 */ /* 0x0005e20008011000 */
[----:B------:R2:W-:Y:S01]  /*4cc0*/  @!P4 SYNCS.ARRIVE.TRANS64.RED.A0TR RZ, [UR4+0x68], R29 ;  /* 0x0000681dffffc9a7 */ /* 0x0005e20008300404 */
[----:B------:R-:W-:Y:S01]  /*4cd0*/  UPLOP3.LUT UP0, UPT, UPT, UPT, UPT, 0x80, 0x8 ;  /* 0x000000000008789c */ /* 0x000fe20003f0f070 */
[----:B------:R-:W-:Y:S01]  /*4ce0*/  SYNCS.ARRIVE.TRANS64.RED.A1T0 RZ, [UR5], RZ ;  /* 0x000000ffffff79a7 */ /* 0x000fe20008100405 */
[----:B------:R-:W-:Y:S09]  /*4cf0*/  @P3 BRA `(.L_x_86) ;  /* 0xfffffff0009c3947 */ /* 0x000ff2000383ffff */
[----:B------:R-:W-:-:S04]  /*4d00*/  SHF.L.U32 R2, R33, 0x1f, RZ ;  /* 0x0000001f21027819 */ /* 0x000fc800000006ff */
[----:B------:R-:W1:Y:S02]  /*4d10*/  SYNCS.PHASECHK.TRANS64.TRYWAIT P0, [UR4+0x70], R2 ;  /* 0x00007002ff0075a7 */ /* 0x000e640008001104 */
[----:B-1----:R-:W-:Y:S05]  /*4d20*/  @!P0 BRA `(.L_x_87) ;  /* 0x0000004c00308947 */ /* 0x002fea0003800000 */
.L_x_179:
[----:B------:R-:W3:Y:S02]  /*4d30*/  SYNCS.PHASECHK.TRANS64.TRYWAIT P0, [UR4+0x78], R2 ;  /* 0x00007802ff0075a7 */ /* 0x000ee40008001104 */
[----:B---3--:R-:W-:Y:S05]  /*4d40*/  @!P0 BRA `(.L_x_88) ;  /* 0x0000004c00408947 */ /* 0x008fea0003800000 */
.L_x_181:
[----:B------:R-:W3:Y:S02]  /*4d50*/  SYNCS.PHASECHK.TRANS64.TRYWAIT P0, [UR4+0x80], R2 ;  /* 0x00008002ff0075a7 */ /* 0x000ee40008001104 */
[----:B---3--:R-:W-:Y:S05]  /*4d60*/  @!P0 BRA `(.L_x_89) ;  /* 0x0000004c00508947 */ /* 0x008fea0003800000 */
.L_x_183:
[----:B-1----:R-:W-:-:S07]  /*4d70*/  MOV R0, UR4 ;  /* 0x0000000400007c02 */ /* 0x002fce0008000f00 */
.L_x_90:
[----:B-1----:R-:W-:-:S04]  /*4d80*/  SHF.L.U32 R2, R33, 0x1f, RZ ;  /* 0x0000001f21027819 */ /* 0x002fc800000006ff */
[----:B------:R1:W3:Y:S03]  /*4d90*/  SYNCS.PHASECHK.TRANS64.TRYWAIT P0, [R0+URZ+0x88], R2 ;  /* 0x00008802000075a7 */ /* 0x0002e600080011ff */
[----:B---3--:R-:W-:Y:S05]  /*4da0*/  @!P0 NANOSLEEP.SYNCS 0x989680 ;  /* 0x009896800000895d */ /* 0x008fea0003900000 */
[----:B------:R-:W3:Y:S02]  /*4db0*/  @!P0 SYNCS.PHASECHK.TRANS64 P0, [R0+URZ+0x88], R2 ;  /* 0x00008802000085a7 */ /* 0x000ee400080010ff */
[----:B--23--:R-:W-:Y:S05]  /*4dc0*/  @P0 EXIT ;  /* 0x000000000000094d */ /* 0x00cfea0003800000 */
[----:B------:R-:W-:Y:S05]  /*4dd0*/  BRA `(.L_x_90) ;  /* 0xfffffffc00e87947 */ /* 0x000fea000383ffff */
.L_x_75:
[----:B------:R-:W-:-:S06]  /*4de0*/  UISETP.GE.AND UP0, UPT, UR5, 0x4, UPT ;  /* 0x000000040500788c */ /* 0x000fcc000bf06270 */
[----:B------:R-:W-:-:S13]  /*4df0*/  PLOP3.LUT P0, PT, PT, PT, UP0, 0x80, 0x8 ;  /* 0x000000000008781c */ /* 0x000fda0003f0f008 */
[----:B------:R-:W-:Y:S05]  /*4e00*/  @!P0 EXIT ;  /* 0x000000000000894d */ /* 0x000fea0003800000 */
[----:B------:R-:W-:Y:S01]  /*4e10*/  BAR.SYNC.DEFER_BLOCKING 0x6, 0xa0 ;  /* 0x0182800000007b1d */ /* 0x000fe20000010000 */
[C---:B------:R-:W-:Y:S01]  /*4e20*/  IMAD.SHL.U32 R2, R101.reuse, 0x20, RZ ;  /* 0x0000002065027824 */ /* 0x040fe200078e00ff */
[C---:B------:R-:W-:Y:S01]  /*4e30*/  SHF.L.U32 R46, R101.reuse, 0x10, RZ ;  /* 0x00000010652e7819 */ /* 0x040fe200000006ff */
[C---:B------:R-:W-:Y:S01]  /*4e40*/  IMAD.SHL.U32 R100, R101.reuse, 0x4, RZ ;  /* 0x0000000465647824 */ /* 0x040fe200078e00ff */
[C---:B------:R-:W-:Y:S01]  /*4e50*/  LOP3.LUT R102, R101.reuse, 0x60, RZ, 0xc0, !PT ;  /* 0x0000006065667812 */ /* 0x040fe200078ec0ff */
[----:B------:R-:W-:Y:S01]  /*4e60*/  HFMA2 R97, -RZ, RZ, 0, 5.9604644775390625e-08 ;  /* 0x00000001ff617431 */ /* 0x000fe200000001ff */
[----:B------:R-:W-:Y:S02]  /*4e70*/  UMOV UR48, 0x400 ;  /* 0x0000040000307882 */ /* 0x000fe40000000000 */
[----:B------:R-:W1:Y:S01]  /*4e80*/  LDC R91, c[0x0][0x370] ;  /* 0x0000dc00ff5b7b82 */ /* 0x000e620000000800 */
[----:B------:R-:W-:Y:S01]  /*4e90*/  ULEA UR48, UR37, UR48, 0x18 ;  /* 0x0000003025307291 */ /* 0x000fe2000f8ec0ff */
[----:B------:R-:W-:Y:S01]  /*4ea0*/  LOP3.LUT R3, R2, 0xc0, RZ, 0xc0, !PT ;  /* 0x000000c002037812 */ /* 0x000fe200078ec0ff */
[----:B------:R-:W-:Y:S01]  /*4eb0*/  HFMA2 R95, -RZ, RZ, 0, 0 ;  /* 0x00000000ff5f7431 */ /* 0x000fe200000001ff */
[----:B------:R-:W-:Y:S01]  /*4ec0*/  LOP3.LUT R99, R101, 0x2, RZ, 0xc0, !PT ;  /* 0x0000000265637812 */ /* 0x000fe200078ec0ff */
[----:B------:R-:W-:Y:S01]  /*4ed0*/  UIADD3 UR4, UPT, UPT, UR48, 0x200, URZ ;  /* 0x0000020030047890 */ /* 0x000fe2000fffe0ff */
[----:B------:R-:W-:Y:S01]  /*4ee0*/  LOP3.LUT R100, R3, 0x18, R100, 0xf8, !PT ;  /* 0x0000001803647812 */ /* 0x000fe200078ef864 */
[----:B------:R-:W-:Y:S01]  /*4ef0*/  IMAD.MOV.U32 R45, RZ, RZ, RZ ;  /* 0x000000ffff2d7224 */ /* 0x000fe200078e00ff */
[----:B------:R-:W2:Y:S01]  /*4f00*/  LDC R42, c[0x0][0xb0c] ;  /* 0x0002c300ff2a7b82 */ /* 0x000ea20000000800 */
[----:B------:R-:W-:Y:S01]  /*4f10*/  LOP3.LUT R46, R46, 0x600000, RZ, 0xc0, !PT ;  /* 0x006000002e2e7812 */ /* 0x000fe200078ec0ff */
[----:B------:R-:W-:Y:S01]  /*4f20*/  IMAD.MOV.U32 R105, RZ, RZ, RZ ;  /* 0x000000ffff697224 */ /* 0x000fe200078e00ff */
[----:B------:R-:W-:Y:S01]  /*4f30*/  LOP3.LUT R100, R100, 0xf20, R2, 0xf8, !PT ;  /* 0x00000f2064647812 */ /* 0x000fe200078ef802 */
[----:B------:R-:W-:Y:S01]  /*4f40*/  IMAD.U32 R93, RZ, RZ, UR4 ;  /* 0x00000004ff5d7e24 */ /* 0x000fe2000f8e00ff */
[----:B------:R-:W-:Y:S01]  /*4f50*/  LOP3.LUT R101, R101, 0x4, RZ, 0xc0, !PT ;  /* 0x0000000465657812 */ /* 0x000fe200078ec0ff */
[----:B------:R-:W3:Y:S01]  /*4f60*/  LDCU.64 UR52, c[0x0][0x348] ;  /* 0x00006900ff3477ac */ /* 0x000ee20008000a00 */
[----:B------:R-:W-:Y:S01]  /*4f70*/  MOV R96, RZ ;  /* 0x000000ff00607202 */ /* 0x000fe20000000f00 */
[----:B------:R-:W4:Y:S01]  /*4f80*/  LDC R89, c[0x0][0xb20] ;  /* 0x0002c800ff597b82 */ /* 0x000f220000000800 */
[----:B------:R-:W3:Y:S01]  /*4f90*/  LDS R0, [UR48+0x150] ;  /* 0x00015030ff007984 */ /* 0x000ee20008000800 */
[----:B------:R-:W-:Y:S01]  /*4fa0*/  IMAD R100, R100, 0x2, R93 ;  /* 0x0000000264647824 */ /* 0x000fe200078e025d */
[----:B------:R-:W1:Y:S03]  /*4fb0*/  LDCU.64 UR38, c[0x0][0x888] ;  /* 0x00011100ff2677ac */ /* 0x000e660008000a00 */
[--C-:B------:R-:W-:Y:S01]  /*4fc0*/  IMAD R99, R99, -0x10, R100.reuse ;  /* 0xfffffff063637824 */ /* 0x100fe200078e0264 */
[----:B------:R-:W1:Y:S01]  /*4fd0*/  LDCU.64 UR44, c[0x0][0x890] ;  /* 0x00011200ff2c77ac */ /* 0x000e620008000a00 */
[----:B------:R-:W1:Y:S01]  /*4fe0*/  LDC R41, c[0x0][0xb30] ;  /* 0x0002cc00ff297b82 */ /* 0x000e620000000800 */
[----:B------:R-:W-:Y:S01]  /*4ff0*/  IMAD R98, R101, -0x10, R100 ;  /* 0xfffffff065627824 */ /* 0x000fe200078e0264 */
[----:B------:R-:W-:Y:S01]  /*5000*/  UMOV UR49, URZ ;  /* 0x000000ff00317c82 */ /* 0x000fe20008000000 */
[----:B------:R-:W-:-:S05]  /*5010*/  UMOV UR51, URZ ;  /* 0x000000ff00337c82 */ /* 0x000fca0008000000 */
[----:B------:R-:W1:Y:S08]  /*5020*/  LDC.64 R84, c[0x0][0xb10] ;  /* 0x0002c400ff547b82 */ /* 0x000e700000000a00 */
[----:B------:R-:W1:Y:S08]  /*5030*/  LDC.64 R38, c[0x0][0xb18] ;  /* 0x0002c600ff267b82 */ /* 0x000e700000000a00 */
[----:B------:R-:W1:Y:S08]  /*5040*/  LDC.64 R36, c[0x0][0xb28] ;  /* 0x0002ca00ff247b82 */ /* 0x000e700000000a00 */
[----:B------:R-:W1:Y:S01]  /*5050*/  LDC.64 R82, c[0x0][0x8b0] ;  /* 0x00022c00ff527b82 */ /* 0x000e620000000a00 */
[----:B---3--:R-:W-:-:S07]  /*5060*/  IMAD.IADD R46, R0, 0x1, R46 ;  /* 0x00000001002e7824 */ /* 0x008fce00078e022e */
[----:B------:R-:W3:Y:S08]  /*5070*/  LDC.64 R80, c[0x0][0x8a8] ;  /* 0x00022a00ff507b82 */ /* 0x000ef00000000a00 */
[----:B--2-4-:R-:W1:Y:S02]  /*5080*/  LDC R90, c[0x0][0x374] ;  /* 0x0000dd00ff5a7b82 */ /* 0x014e640000000800 */
.L_x_134:
[----:B------:R-:W-:Y:S02]  /*5090*/  LEA R0, R105, UR48, 0x3 ;  /* 0x0000003069007c11 */ /* 0x000fe4000f8e18ff */
[----:B------:R-:W-:Y:S02]  /*50a0*/  SHF.L.U32 R2, R95, 0x1f, RZ ;  /* 0x0000001f5f027819 */ /* 0x000fe400000006ff */
[----:B-1----:R-:W-:Y:S02]  /*50b0*/  LEA R16, R105, UR48, 0x4 ;  /* 0x0000003069107c11 */ /* 0x002fe4000f8e20ff */
[----:B------:R-:W2:Y:S02]  /*50c0*/  SYNCS.PHASECHK.TRANS64.TRYWAIT P0, [R0+URZ+0xa0], R2 ;  /* 0x0000a002000075a7 */ /* 0x000ea400080011ff */
[----:B--23--:R-:W-:Y:S05]  /*50d0*/  @!P0 BRA `(.L_x_91) ;  /* 0x00000048008c8947 */ /* 0x00cfea0003800000 */
.L_x_184:
[----:B------:R-:W4:Y:S01]  /*50e0*/  LDC.64 R10, c[0x0][0xb10] ;  /* 0x0002c400ff0a7b82 */ /* 0x000f220000000a00 */
[----:B------:R-:W3:Y:S01]  /*50f0*/  LDS.128 R16, [R16+0x130] ;  /* 0x0001300010107984 */ /* 0x000ee20000000c00 */
[----:B-1----:R-:W-:Y:S01]  /*5100*/  ISETP.NE.AND P1, PT, R41, 0x1, PT ;  /* 0x000000012900780c */ /* 0x002fe20003f25270 */
[----:B--2---:R-:W-:Y:S01]  /*5110*/  VIADD R0, R0, 0xb0 ;  /* 0x000000b000007836 */ /* 0x004fe20000000000 */
[----:B------:R-:W-:Y:S04]  /*5120*/  ISETP.GE.AND P0, PT, R40, 0x1, PT ;  /* 0x000000012800780c */ /* 0x000fe80003f06270 */
[----:B------:R-:W1:Y:S01]  /*5130*/  LDC.64 R8, c[0x0][0xb18] ;  /* 0x0002c600ff087b82 */ /* 0x000e620000000a00 */
[----:B------:R-:W-:Y:S01]  /*5140*/  PRMT R0, RZ, 0x654, R0 ;  /* 0x00000654ff007816 */ /* 0x000fe20000000000 */
[----:B------:R-:W-:Y:S01]  /*5150*/  @!PT LDS RZ, [RZ] ;  /* 0x00000000fffff984 */ /* 0x000fe20000000800 */
[----:B------:R-:W-:Y:S01]  /*5160*/  @!PT LDS RZ, [RZ] ;  /* 0x00000000fffff984 */ /* 0x000fe20000000800 */
[----:B------:R-:W-:Y:S01]  /*5170*/  @!PT LDS RZ, [RZ] ;  /* 0x00000000fffff984 */ /* 0x000fe20000000800 */
[----:B------:R-:W-:Y:S01]  /*5180*/  @!PT LDS RZ, [RZ] ;  /* 0x00000000fffff984 */ /* 0x000fe20000000800 */
[----:B------:R2:W-:Y:S06]  /*5190*/  MEMBAR.ALL.CTA ;  /* 0x0000000000007992 */ /* 0x0005ec0000008000 */
[----:B--2---:R-:W2:Y:S01]  /*51a0*/  FENCE.VIEW.ASYNC.S ;  /* 0x00000000000073c6 */ /* 0x004ea20000000000 */
[----:B------:R-:W1:Y:S08]  /*51b0*/  @!P1 LDC R12, c[0x0][0xb20] ;  /* 0x0002c800ff0c9b82 */ /* 0x000e700000000800 */
[----:B------:R-:W1:Y:S01]  /*51c0*/  @!P1 LDC R7, c[0x0][0xb0c] ;  /* 0x0002c300ff079b82 */ /* 0x000e620000000800 */
[----:B--2---:R2:W-:Y:S01]  /*51d0*/  SYNCS.ARRIVE.TRANS64.RED.A1T0 RZ, [R0+URZ], RZ ;  /* 0x000000ff00ff79a7 */ /* 0x0045e200081004ff */
[----:B---3--:R-:W-:Y:S04]  /*51e0*/  LOP3.LUT P4, RZ, R18, 0x1, RZ, 0xc0, !PT ;  /* 0x0000000112ff7812 */ /* 0x008fe8000788c0ff */
[----:B------:R-:W-:Y:S09]  /*51f0*/  P2R R103, PR, RZ, 0x10 ;  /* 0x00000010ff677803 */ /* 0x000ff20000000000 */
[----:B------:R-:W-:Y:S02]  /*5200*/  @P4 MOV R44, R16 ;  /* 0x00000010002c4202 */ /* 0x000fe40000000f00 */
[----:B------:R-:W-:Y:S01]  /*5210*/  @P4 LOP3.LUT R43, R17, 0xffff, RZ, 0xc0, !PT ;  /* 0x0000ffff112b4812 */ /* 0x000fe200078ec0ff */
[----:B--2-4-:R-:W-:Y:S06]  /*5220*/  @!P0 BRA `(.L_x_92) ;  /* 0x0000000000a48947 */ /* 0x014fec0003800000 */
[----:B------:R-:W-:Y:S01]  /*5230*/  IMAD.HI.U32 R0, R90, R39, RZ ;  /* 0x000000275a007227 */ /* 0x000fe200078e00ff */
[----:B------:R-:W-:Y:S02]  /*5240*/  ISETP.NE.AND P0, PT, R38, 0x1, PT ;  /* 0x000000012600780c */ /* 0x000fe40003f05270 */
[----:B------:R-:W-:Y:S01]  /*5250*/  ISETP.NE.AND P2, PT, R40, 0x1, PT ;  /* 0x000000012800780c */ /* 0x000fe20003f45270 */
[----:B------:R-:W-:Y:S01]  /*5260*/  IMAD.HI.U32 R4, R91, R84, RZ ;  /* 0x000000545b047227 */ /* 0x000fe200078e00ff */
[----:B------:R-:W-:Y:S02]  /*5270*/  SHF.R.U32.HI R0, RZ, R89, R0 ;  /* 0x00000059ff007219 */ /* 0x000fe40000011600 */
[----:B------:R-:W-:Y:S01]  /*5280*/  ISETP.NE.AND P3, PT, R42, 0x1, PT ;  /* 0x000000012a00780c */ /* 0x000fe20003f65270 */
[----:B------:R-:W-:Y:S01]  /*5290*/  IMAD.HI.U32 R6, R43, R39, RZ ;  /* 0x000000272b067227 */ /* 0x000fe200078e00ff */
[-C--:B------:R-:W-:Y:S02]  /*52a0*/  SHF.R.U32.HI R4, RZ, R85.reuse, R4 ;  /* 0x00000055ff047219 */ /* 0x080fe40000011604 */
[----:B------:R-:W-:Y:S01]  /*52b0*/  SEL R0, R90, R0, !P0 ;  /* 0x000000005a007207 */ /* 0x000fe20004000000 */
[----:B------:R-:W-:Y:S01]  /*52c0*/  IMAD.HI.U32 R5, R44, R84, RZ ;  /* 0x000000542c057227 */ /* 0x000fe200078e00ff */
[----:B------:R-:W-:Y:S03]  /*52d0*/  SEL R4, R91, R4, !P3 ;  /* 0x000000045b047207 */ /* 0x000fe60005800000 */
[-C--:B------:R-:W-:Y:S01]  /*52e0*/  IMAD.HI.U32 R3, R0, R36.reuse, RZ ;  /* 0x0000002400037227 */ /* 0x080fe200078e00ff */
[----:B------:R-:W-:Y:S03]  /*52f0*/  SHF.R.U32.HI R5, RZ, R85, R5 ;  /* 0x00000055ff057219 */ /* 0x000fe60000011605 */
[----:B------:R-:W-:Y:S01]  /*5300*/  IMAD.HI.U32 R2, R4, R36, RZ ;  /* 0x0000002404027227 */ /* 0x000fe200078e00ff */
[----:B------:R-:W-:Y:S02]  /*5310*/  @P2 SHF.R.U32.HI R0, RZ, R37, R3 ;  /* 0x00000025ff002219 */ /* 0x000fe40000011603 */
[----:B------:R-:W-:Y:S02]  /*5320*/  SHF.R.U32.HI R3, RZ, R89, R6 ;  /* 0x00000059ff037219 */ /* 0x000fe40000011606 */
[----:B------:R-:W-:Y:S01]  /*5330*/  @P2 SHF.R.U32.HI R4, RZ, R37, R2 ;  /* 0x00000025ff042219 */ /* 0x000fe20000011602 */
[----:B------:R-:W-:Y:S01]  /*5340*/  IMAD R0, R40, R0, RZ ;  /* 0x0000000028007224 */ /* 0x000fe200078e02ff */
[----:B------:R-:W-:Y:S02]  /*5350*/  SEL R3, R43, R3, !P0 ;  /* 0x000000032b037207 */ /* 0x000fe40004000000 */
[----:B------:R-:W-:Y:S01]  /*5360*/  SEL R2, R44, R5, !P3 ;  /* 0x000000052c027207 */ /* 0x000fe20005800000 */
[----:B------:R-:W-:Y:S01]  /*5370*/  IMAD R5, R40, R4, RZ ;  /* 0x0000000428057224 */ /* 0x000fe200078e02ff */
[C---:B------:R-:W-:Y:S01]  /*5380*/  ISETP.GE.AND P0, PT, R3.reuse, R0, PT ;  /* 0x000000000300720c */ /* 0x040fe20003f06270 */
[C---:B------:R-:W-:Y:S03]  /*5390*/  IMAD.HI.U32 R0, R3.reuse, R36, RZ ;  /* 0x0000002403007227 */ /* 0x040fe600078e00ff */
[C---:B------:R-:W-:Y:S02]  /*53a0*/  ISETP.GE.OR P0, PT, R2.reuse, R5, P0 ;  /* 0x000000050200720c */ /* 0x040fe40000706670 */
[----:B------:R-:W-:Y:S04]  /*53b0*/  SHF.R.U32.HI R0, RZ, R37, R0 ;  /* 0x00000025ff007219 */ /* 0x000fe80000011600 */
[C---:B------:R-:W-:Y:S05]  /*53c0*/  SEL R6, R3.reuse, R0, !P2 ;  /* 0x0000000003067207 */ /* 0x040fea0005000000 */
        /* <DEDUP_REMOVED lines=14> */
[----:B------:R-:W-:Y:S07]  /*54b0*/  IMAD R43, R3, R38, R43 ;  /* 0x00000026032b7224 */ /* 0x000fee00078e022b */
.L_x_92:
[----:B-1----:R-:W-:Y:S01]  /*54c0*/  @!P1 ISETP.NE.AND P0, PT, R8, 0x1, PT ;  /* 0x000000010800980c */ /* 0x002fe20003f05270 */
[----:B------:R-:W-:Y:S01]  /*54d0*/  @!P1 IMAD.HI.U32 R2, R43, R9, RZ ;  /* 0x000000092b029227 */ /* 0x000fe200078e00ff */
[----:B------:R-:W-:Y:S01]  /*54e0*/  R2UR UR42, R21 ;  /* 0x00000000152a72ca */ /* 0x000fe200000e0000 */
[----:B------:R-:W-:Y:S01]  /*54f0*/  BSSY.RECONVERGENT B6, `(.L_x_93) ;  /* 0x0000031000067945 */ /* 0x000fe20003800200 */
[----:B------:R-:W-:Y:S01]  /*5500*/  R2UR UR41, R20 ;  /* 0x00000000142972ca */ /* 0x000fe200000e0000 */
[C---:B------:R-:W-:Y:S01]  /*5510*/  @!P1 IMAD.HI.U32 R0, R44.reuse, R10, RZ ;  /* 0x0000000a2c009227 */ /* 0x040fe200078e00ff */
[----:B------:R-:W-:Y:S02]  /*5520*/  @!P1 SHF.R.U32.HI R2, RZ, R12, R2 ;  /* 0x0000000cff029219 */ /* 0x000fe40000011602 */
[----:B------:R-:W-:Y:S01]  /*5530*/  @!P1 ISETP.NE.AND P2, PT, R7, 0x1, PT ;  /* 0x000000010700980c */ /* 0x000fe20003f45270 */
[----:B------:R-:W-:Y:S01]  /*5540*/  VIADD R105, R105, 0x1 ;  /* 0x0000000169697836 */ /* 0x000fe20000000000 */
[----:B------:R-:W-:Y:S02]  /*5550*/  @!P1 SEL R2, R43, R2, !P0 ;  /* 0x000000022b029207 */ /* 0x000fe40004000000 */
[----:B------:R-:W-:Y:S02]  /*5560*/  @!P1 SHF.R.U32.HI R0, RZ, R11, R0 ;  /* 0x0000000bff009219 */ /* 0x000fe40000011600 */
[----:B------:R-:W-:Y:S01]  /*5570*/  LOP3.LUT P0, RZ, R93, 0x1b0, RZ, 0xc0, !PT ;  /* 0x000001b05dff7812 */ /* 0x000fe2000780c0ff */
[----:B------:R-:W-:Y:S01]  /*5580*/  USHF.L.U32 UR42, UR42, 0x7, URZ ;  /* 0x000000072a2a7899 */ /* 0x000fe200080006ff */
[----:B------:R-:W-:Y:S01]  /*5590*/  @!P1 SEL R3, R44, R0, !P2 ;  /* 0x000000002c039207 */ /* 0x000fe20005000000 */
[----:B------:R-:W-:Y:S01]  /*55a0*/  USHF.L.U32 UR41, UR41, 0x7, URZ ;  /* 0x0000000729297899 */ /* 0x000fe200080006ff */
[----:B------:R-:W-:Y:S03]  /*55b0*/  @P4 SHF.R.U32.HI R94, RZ, 0x10, R17 ;  /* 0x00000010ff5e4819 */ /* 0x000fe60000011611 */
[----:B------:R-:W-:Y:S02]  /*55c0*/  @!P1 IMAD.IADD R0, R2, 0x1, -R3 ;  /* 0x0000000102009824 */ /* 0x000fe400078e0a03 */
[----:B------:R-:W-:Y:S02]  /*55d0*/  @!P1 IMAD.IADD R2, R3, 0x1, -R2 ;  /* 0x0000000103029824 */ /* 0x000fe400078e0a02 */
[----:B------:R-:W-:Y:S02]  /*55e0*/  @!P1 IMAD R44, R0, R7, R44 ;  /* 0x00000007002c9224 */ /* 0x000fe400078e022c */
[----:B------:R-:W-:Y:S01]  /*55f0*/  @!P1 IMAD R43, R2, R8, R43 ;  /* 0x00000008022b9224 */ /* 0x000fe200078e022b */
[----:B------:R-:W-:Y:S06]  /*5600*/  @!P0 BRA `(.L_x_94) ;  /* 0x00000000007c8947 */ /* 0x000fec0003800000 */
[----:B------:R-:W1:Y:S01]  /*5610*/  LDCU.64 UR8, c[0x4][0x80] ;  /* 0x01001000ff0877ac */ /* 0x000e620008000a00 */
[----:B------:R-:W-:Y:S01]  /*5620*/  MOV R2, 0x0 ;  /* 0x0000000000027802 */ /* 0x000fe20000000f00 */
[----:B------:R-:W-:Y:S02]  /*5630*/  HFMA2 R12, -RZ, RZ, 0, 5.9604644775390625e-08 ;  /* 0x00000001ff0c7431 */ /* 0x000fe400000001ff */
[----:B------:R-:W-:Y:S01]  /*5640*/  IMAD.MOV.U32 R8, RZ, RZ, 0x70 ;  /* 0x00000070ff087424 */ /* 0x000fe200078e00ff */
[----:B------:R2:W3:Y:S01]  /*5650*/  LDC.64 R14, c[0x4][R2] ;  /* 0x01000000020e7b82 */ /* 0x0004e20000000a00 */
[----:B------:R-:W4:Y:S01]  /*5660*/  LDCU.64 UR6, c[0x4][0x88] ;  /* 0x01001100ff0677ac */ /* 0x000f220008000a00 */
[----:B------:R-:W-:Y:S01]  /*5670*/  IMAD.MOV.U32 R13, RZ, RZ, RZ ;  /* 0x000000ffff0d7224 */ /* 0x000fe200078e00ff */
[----:B------:R-:W2:Y:S01]  /*5680*/  LDCU.64 UR4, c[0x4][0x8] ;  /* 0x01000100ff0477ac */ /* 0x000ea20008000a00 */
[----:B-1----:R-:W-:Y:S01]  /*5690*/  MOV R5, UR9 ;  /* 0x0000000900057c02 */ /* 0x002fe20008000f00 */
[----:B------:R-:W-:Y:S01]  /*56a0*/  IMAD.U32 R4, RZ, RZ, UR8 ;  /* 0x00000008ff047e24 */ /* 0x000fe2000f8e00ff */
[----:B----4-:R-:W-:Y:S01]  /*56b0*/  MOV R7, UR7 ;  /* 0x0000000700077c02 */ /* 0x010fe20008000f00 */
[----:B------:R-:W-:Y:S01]  /*56c0*/  IMAD.U32 R6, RZ, RZ, UR6 ;  /* 0x00000006ff067e24 */ /* 0x000fe2000f8e00ff */
[----:B--2---:R-:W-:Y:S01]  /*56d0*/  MOV R11, UR5 ;  /* 0x00000005000b7c02 */ /* 0x004fe20008000f00 */
[----:B------:R-:W-:Y:S02]  /*56e0*/  IMAD.U32 R10, RZ, RZ, UR4 ;  /* 0x00000004ff0a7e24 */ /* 0x000fe4000f8e00ff */
[----:B------:R-:W-:Y:S07]  /*56f0*/  LEPC R20, `(.L_x_95) ;  /* 0x000000001014794e */ /* 0x000fee0000000000 */
[----:B---3-5:R-:W-:Y:S05]  /*5700*/  CALL.ABS.NOINC R14 ;  /* 0x000000000e007343 */ /* 0x028fea0003c00000 */
.L_x_95:
[----:B------:R-:W1:Y:S01]  /*5710*/  LDCU.64 UR8, c[0x4][0x80] ;  /* 0x01001000ff0877ac */ /* 0x000e620008000a00 */
[----:B------:R-:W2:Y:S01]  /*5720*/  LDC.64 R2, c[0x4][R2] ;  /* 0x0100000002027b82 */ /* 0x000ea20000000a00 */
[----:B------:R-:W-:Y:S02]  /*5730*/  HFMA2 R12, -RZ, RZ, 0, 5.9604644775390625e-08 ;  /* 0x00000001ff0c7431 */ /* 0x000fe400000001ff */
[----:B------:R-:W-:Y:S02]  /*5740*/  IMAD.MOV.U32 R8, RZ, RZ, 0x70 ;  /* 0x00000070ff087424 */ /* 0x000fe400078e00ff */
[----:B------:R-:W-:Y:S01]  /*5750*/  IMAD.MOV.U32 R13, RZ, RZ, RZ ;  /* 0x000000ffff0d7224 */ /* 0x000fe200078e00ff */
[----:B------:R-:W3:Y:S01]  /*5760*/  LDCU.64 UR6, c[0x4][0x88] ;  /* 0x01001100ff0677ac */ /* 0x000ee20008000a00 */
[----:B------:R-:W4:Y:S01]  /*5770*/  LDCU.64 UR4, c[0x4][0x8] ;  /* 0x01000100ff0477ac */ /* 0x000f220008000a00 */
[----:B-1----:R-:W-:Y:S02]  /*5780*/  MOV R4, UR8 ;  /* 0x0000000800047c02 */ /* 0x002fe40008000f00 */
[----:B------:R-:W-:Y:S02]  /*5790*/  MOV R5, UR9 ;  /* 0x0000000900057c02 */ /* 0x000fe40008000f00 */
[----:B---3--:R-:W-:Y:S01]  /*57a0*/  MOV R7, UR7 ;  /* 0x0000000700077c02 */ /* 0x008fe20008000f00 */
[----:B------:R-:W-:Y:S01]  /*57b0*/  IMAD.U32 R6, RZ, RZ, UR6 ;  /* 0x00000006ff067e24 */ /* 0x000fe2000f8e00ff */
[----:B----4-:R-:W-:Y:S01]  /*57c0*/  MOV R11, UR5 ;  /* 0x00000005000b7c02 */ /* 0x010fe20008000f00 */
[----:B------:R-:W-:Y:S02]  /*57d0*/  IMAD.U32 R10, RZ, RZ, UR4 ;  /* 0x00000004ff0a7e24 */ /* 0x000fe4000f8e00ff */
[----:B------:R-:W-:Y:S07]  /*57e0*/  LEPC R20, `(.L_x_94) ;  /* 0x000000001014794e */ /* 0x000fee0000000000 */
[----:B--2---:R-:W-:Y:S05]  /*57f0*/  CALL.ABS.NOINC R2 ;  /* 0x0000000002007343 */ /* 0x004fea0003c00000 */
.L_x_94:
[----:B------:R-:W-:Y:S05]  /*5800*/  BSYNC.RECONVERGENT B6 ;  /* 0x0000000000067941 */ /* 0x000fea0003800200 */
.L_x_93:
[----:B------:R-:W-:Y:S01]  /*5810*/  ISETP.NE.U32.AND P4, PT, R82, RZ, PT ;  /* 0x000000ff5200720c */ /* 0x000fe20003f85070 */
[----:B------:R-:W-:Y:S01]  /*5820*/  UISETP.NE.AND UP2, UPT, UR50, URZ, UPT ;  /* 0x000000ff3200728c */ /* 0x000fe2000bf45270 */
[----:B------:R-:W-:Y:S01]  /*5830*/  ISETP.NE.U32.AND P2, PT, RZ, UR38, PT ;  /* 0x00000026ff007c0c */ /* 0x000fe2000bf45070 */
[----:B------:R-:W-:Y:S01]  /*5840*/  UISETP.NE.U32.AND UP1, UPT, UR44, URZ, UPT ;  /* 0x000000ff2c00728c */ /* 0x000fe2000bf25070 */
[----:B------:R-:W-:Y:S01]  /*5850*/  ISETP.NE.AND.EX P4, PT, R83, RZ, PT, P4 ;  /* 0x000000ff5300720c */ /* 0x000fe20003f85340 */
[----:B------:R-:W-:Y:S01]  /*5860*/  UPLOP3.LUT UP0, UPT, UPT, UPT, UPT, 0x40, 0x4 ;  /* 0x000000000004789c */ /* 0x000fe20003f0e870 */
[----:B------:R-:W-:Y:S01]  /*5870*/  ISETP.NE.AND.EX P2, PT, RZ, UR39, PT, P2 ;  /* 0x00000027ff007c0c */ /* 0x000fe2000bf45320 */
[----:B------:R-:W-:Y:S01]  /*5880*/  UISETP.NE.AND.EX UP1, UPT, UR45, URZ, UPT, UP1 ;  /* 0x000000ff2d00728c */ /* 0x000fe2000bf25310 */
[----:B------:R-:W-:Y:S04]  /*5890*/  PLOP3.LUT P1, PT, PT, PT, UP2, 0x80, 0x8 ;  /* 0x000000000008781c */ /* 0x000fe80003f2f028 */
[----:B------:R-:W-:Y:S06]  /*58a0*/  @UP2 UPLOP3.LUT UP0, UPT, UPT, UPT, UP1, 0x80, 0x8 ;  /* 0x000000000008289c */ /* 0x000fec0003f0f010 */
[----:B------:R-:W-:Y:S01]  /*58b0*/  PLOP3.LUT P0, PT, PT, PT, UP0, 0x80, 0x8 ;  /* 0x000000000008781c */ /* 0x000fe20003f0f008 */
[----:B------:R-:W-:Y:S01]  /*58c0*/  @!UPT UIADD3 URZ, UPT, UPT, URZ, URZ, URZ ;  /* 0x000000fffffff290 */ /* 0x000fe2000fffe0ff */
[----:B------:R-:W-:Y:S11]  /*58d0*/  BRA.U !UP1, `(.L_x_96) ;  /* 0x0000000109387547 */ /* 0x000ff6000b800000 */
[----:B------:R-:W-:Y:S01]  /*58e0*/  UISETP.NE.U32.AND UP0, UPT, UR38, URZ, UPT ;  /* 0x000000ff2600728c */ /* 0x000fe2000bf05070 */
[----:B------:R-:W-:Y:S02]  /*58f0*/  HFMA2 R0, -RZ, RZ, 0, 5.9604644775390625e-08 ;  /* 0x00000001ff007431 */ /* 0x000fe400000001ff */
[----:B------:R-:W-:Y:S01]  /*5900*/  IMAD.MOV.U32 R88, RZ, RZ, 0x1 ;  /* 0x00000001ff587424 */ /* 0x000fe200078e00ff */
[----:B------:R-:W-:Y:S06]  /*5910*/  UISETP.NE.AND.EX UP0, UPT, UR39, URZ, UPT, UP0 ;  /* 0x000000ff2700728c */ /* 0x000fec000bf05300 */
[----:B------:R-:W-:Y:S05]  /*5920*/  PLOP3.LUT P3, PT, PT, PT, UP0, 0x80, 0x8 ;  /* 0x000000000008781c */ /* 0x000fea0003f6f008 */
[----:B------:R-:W1:Y:S01]  /*5930*/  @UP0 LDCU.64 UR6, c[0x0][0x888] ;  /* 0x00011100ff0607ac */ /* 0x000e620008000a00 */
[----:B------:R-:W-:Y:S07]  /*5940*/  @UP0 UIMAD UR4, UR36, UR44, URZ ;  /* 0x0000002c240402a4 */ /* 0x000fee000f8e02ff */
[----:B------:R-:W-:Y:S01]  /*5950*/  @!P3 PRMT R88, R0, 0x7610, R88 ;  /* 0x000076100058b816 */ /* 0x000fe20000000058 */
[----:B-1----:R-:W-:Y:S03]  /*5960*/  @UP0 UIMAD.WIDE UR6, UR4, 0x4, UR6 ;  /* 0x00000004040608a5 */ /* 0x002fe6000f8e0206 */
[----:B------:R-:W1:Y:S03]  /*5970*/  @!UP0 LDCU UR4, c[0x0][0x880] ;  /* 0x00011000ff0487ac */ /* 0x000e660008000800 */
[----:B------:R-:W-:Y:S01]  /*5980*/  IMAD.U32 R2, RZ, RZ, UR6 ;  /* 0x00000006ff027e24 */ /* 0x000fe2000f8e00ff */
[----:B------:R-:W-:Y:S05]  /*5990*/  MOV R3, UR7 ;  /* 0x0000000700037c02 */ /* 0x000fea0008000f00 */
[----:B-----5:R2:W5:Y:S02]  /*59a0*/  @P3 LDG.E R49, desc[UR46][R2.64] ;  /* 0x0000002e02313981 */ /* 0x020564000c1e1900 */
[----:B-12---:R-:W-:Y:S02]  /*59b0*/  @!P3 IMAD.U32 R49, RZ, RZ, UR4 ;  /* 0x00000004ff31be24 */ /* 0x006fe4000f8e00ff */
.L_x_96:
[----:B------:R-:W-:Y:S05]  /*59c0*/  @!P4 BRA `(.L_x_97) ;  /* 0x000000000020c947 */ /* 0x000fea0003800000 */
[----:B------:R-:W-:Y:S04]  /*59d0*/  ISETP.NE.U32.AND P3, PT, R80, RZ, PT ;  /* 0x000000ff5000720c */ /* 0x000fe80003f65070 */
[----:B------:R-:W-:Y:S11]  /*59e0*/  ISETP.NE.AND.EX P3, PT, R81, RZ, PT, P3 ;  /* 0x000000ff5100720c */ /* 0x000ff60003f65330 */
[----:B------:R-:W-:Y:S02]  /*59f0*/  @!UPT UIADD3 URZ, UPT, UPT, URZ, URZ, URZ ;  /* 0x000000fffffff290 */ /* 0x000fe4000fffe0ff */
[----:B------:R-:W1:Y:S01]  /*5a00*/  @P3 LDC.64 R2, c[0x0][0x8a8] ;  /* 0x00022a00ff023b82 */ /* 0x000e620000000a00 */
[----:B------:R-:W-:Y:S04]  /*5a10*/  @P3 IMAD R0, R82, UR36, RZ ;  /* 0x0000002452003c24 */ /* 0x000fe8000f8e02ff */
[----:B-1----:R-:W-:Y:S05]  /*5a20*/  @P3 IMAD.WIDE R2, R0, 0x4, R2 ;  /* 0x0000000400023825 */ /* 0x002fea00078e0202 */
[----:B-----5:R1:W5:Y:S02]  /*5a30*/  @P3 LDG.E R47, desc[UR46][R2.64] ;  /* 0x0000002e022f3981 */ /* 0x020364000c1e1900 */
[----:B-1----:R-:W2:Y:S02]  /*5a40*/  @!P3 LDC R47, c[0x0][0x8a0] ;  /* 0x00022800ff2fbb82 */ /* 0x002ea40000000800 */
.L_x_97:
[----:B-----5:R-:W-:Y:S01]  /*5a50*/  FSETP.NEU.AND P3, PT, R49, RZ, PT ;  /* 0x000000ff3100720b */ /* 0x020fe20003f6d000 */
[----:B------:R-:W-:Y:S01]  /*5a60*/  BSSY B1, `(.L_x_98) ;  /* 0x0000039000017945 */ /* 0x000fe20003800000 */
[----:B------:R-:W-:Y:S01]  /*5a70*/  SEL R3, RZ, 0xffffffff, P2 ;  /* 0xffffffffff037807 */ /* 0x000fe20001000000 */
[----:B------:R-:W-:Y:S01]  /*5a80*/  IMAD.MOV.U32 R66, RZ, RZ, 0x1 ;  /* 0x00000001ff427424 */ /* 0x000fe200078e00ff */
[----:B------:R-:W-:Y:S01]  /*5a90*/  @P1 LOP3.LUT P2, RZ, R88, 0xff, RZ, 0xc0, !PT ;  /* 0x000000ff58ff1812 */ /* 0x000fe2000784c0ff */
[----:B------:R-:W-:Y:S01]  /*5aa0*/  IMAD R48, R45, 0x80, R46 ;  /* 0x000000802d307824 */ /* 0x000fe200078e022e */
[----:B------:R-:W-:Y:S01]  /*5ab0*/  @P1 SEL R0, RZ, 0xffffffff, P3 ;  /* 0xffffffffff001807 */ /* 0x000fe20001800000 */
[----:B------:R-:W-:Y:S01]  /*5ac0*/  IMAD R106, R101, -0x10, R99 ;  /* 0xfffffff0656a7824 */ /* 0x000fe200078e0263 */
[----:B------:R-:W-:Y:S01]  /*5ad0*/  LOP3.LUT R97, R97, 0x1, RZ, 0x3c, !PT ;  /* 0x0000000161617812 */ /* 0x000fe200078e3cff */
[----:B------:R-:W-:Y:S01]  /*5ae0*/  IMAD.MOV.U32 R65, RZ, RZ, RZ ;  /* 0x000000ffff417224 */ /* 0x000fe200078e00ff */
[----:B------:R-:W-:Y:S02]  /*5af0*/  @P0 SEL R0, R3, R0, !P2 ;  /* 0x0000000003000207 */ /* 0x000fe40005000000 */
[----:B------:R-:W-:Y:S02]  /*5b00*/  CS2R R78, SRZ ;  /* 0x00000000004e7805 */ /* 0x000fe4000001ff00 */
[----:B------:R-:W-:Y:S02]  /*5b10*/  LEA R64, R45, UR48, 0x3 ;  /* 0x000000302d407c11 */ /* 0x000fe4000f8e18ff */
[----:B------:R-:W-:Y:S02]  /*5b20*/  CS2R R76, SRZ ;  /* 0x00000000004c7805 */ /* 0x000fe4000001ff00 */
[----:B------:R-:W-:Y:S02]  /*5b30*/  @P1 LOP3.LUT R0, R0, 0x1, RZ, 0xc0, !PT ;  /* 0x0000000100001812 */ /* 0x000fe400078ec0ff */
[----:B------:R-:W-:Y:S02]  /*5b40*/  CS2R R70, SRZ ;  /* 0x0000000000467805 */ /* 0x000fe4000001ff00 */
[----:B------:R-:W-:Y:S02]  /*5b50*/  PLOP3.LUT P2, PT, PT, PT, UP1, 0x80, 0x8 ;  /* 0x000000000008781c */ /* 0x000fe40003f4f018 */
[----:B------:R-:W-:Y:S02]  /*5b60*/  CS2R R68, SRZ ;  /* 0x0000000000447805 */ /* 0x000fe4000001ff00 */
[----:B------:R-:W-:Y:S02]  /*5b70*/  ISETP.NE.U32.OR P5, PT, R0, 0x1, !P1 ;  /* 0x000000010000780c */ /* 0x000fe40004fa5470 */
[----:B------:R-:W-:Y:S02]  /*5b80*/  CS2R R62, SRZ ;  /* 0x00000000003e7805 */ /* 0x000fe4000001ff00 */
[----:B------:R-:W-:Y:S02]  /*5b90*/  LOP3.LUT P4, R104, R88, 0xff, RZ, 0xc0, !PT ;  /* 0x000000ff58687812 */ /* 0x000fe4000788c0ff */
[----:B------:R-:W-:Y:S02]  /*5ba0*/  CS2R R60, SRZ ;  /* 0x00000000003c7805 */ /* 0x000fe4000001ff00 */
[----:B------:R-:W-:Y:S02]  /*5bb0*/  SEL R2, RZ, 0xffffffff, P3 ;  /* 0xffffffffff027807 */ /* 0x000fe40001800000 */
[----:B------:R-:W-:Y:S02]  /*5bc0*/  CS2R R58, SRZ ;  /* 0x00000000003a7805 */ /* 0x000fe4000001ff00 */
[----:B------:R-:W-:Y:S02]  /*5bd0*/  P2R R107, PR, RZ, 0x20 ;  /* 0x00000020ff6b7803 */ /* 0x000fe40000000000 */
[----:B------:R-:W-:Y:S02]  /*5be0*/  CS2R R56, SRZ ;  /* 0x0000000000387805 */ /* 0x000fe4000001ff00 */
[----:B------:R-:W-:Y:S02]  /*5bf0*/  @P2 SEL R2, R3, R2, !P4 ;  /* 0x0000000203022207 */ /* 0x000fe40006000000 */
[----:B------:R-:W-:Y:S02]  /*5c00*/  @P5 SHF.L.U32 R0, R97, 0x1f, RZ ;  /* 0x0000001f61005819 */ /* 0x000fe400000006ff */
[----:B------:R-:W-:Y:S02]  /*5c10*/  LOP3.LUT R2, R2, 0x1, RZ, 0xc0, !PT ;  /* 0x0000000102027812 */ /* 0x000fe400078ec0ff */
[----:B------:R1:W3:Y:S02]  /*5c20*/  @P5 SYNCS.PHASECHK.TRANS64.TRYWAIT P1, [UR48+0x50], R0 ;  /* 0x00005000ff0055a7 */ /* 0x0002e40008021130 */
[----:B------:R-:W-:Y:S04]  /*5c30*/  ISETP.NE.U32.AND P2, PT, R2, 0x1, PT ;  /* 0x000000010200780c */ /* 0x000fe80003f45070 */
[----:B------:R-:W-:Y:S02]  /*5c40*/  P2R R67, PR, RZ, 0x4 ;  /* 0x00000004ff437803 */ /* 0x000fe40000000000 */
[----:B-1----:R-:W-:Y:S04]  /*5c50*/  SHF.L.U32 R0, R96, 0x1f, RZ ;  /* 0x0000001f60007819 */ /* 0x002fe800000006ff */
[----:B------:R1:W4:Y:S01]  /*5c60*/  SYNCS.PHASECHK.TRANS64.TRYWAIT P0, [R64+URZ+0xc0], R0 ;  /* 0x0000c000400075a7 */ /* 0x00032200080011ff */
[----:B---3--:R-:W-:Y:S01]  /*5c70*/  @P5 SEL R66, RZ, 0x1, !P1 ;  /* 0x00000001ff425807 */ /* 0x008fe20004800000 */
[----:B-1----:R-:W-:Y:S06]  /*5c80*/  @!P5 BRA `(.L_x_99) ;  /* 0x000000000058d947 */ /* 0x002fec0003800000 */
[----:B------:R-:W-:Y:S01]  /*5c90*/  IMAD.MOV.U32 R79, RZ, RZ, RZ ;  /* 0x000000ffff4f7224 */ /* 0x000fe200078e00ff */
[----:B------:R-:W-:Y:S01]  /*5ca0*/  ISETP.NE.AND P1, PT, R66, RZ, PT ;  /* 0x000000ff4200720c */ /* 0x000fe20003f25270 */
[----:B------:R-:W-:Y:S01]  /*5cb0*/  BSSY B0, `(.L_x_100) ;  /* 0x000000c000007945 */ /* 0x000fe20003800000 */
[----:B------:R-:W-:Y:S02]  /*5cc0*/  CS2R R58, SRZ ;  /* 0x00000000003a7805 */ /* 0x000fe4000001ff00 */
[----:B------:R-:W-:Y:S02]  /*5cd0*/  CS2R R56, SRZ ;  /* 0x0000000000387805 */ /* 0x000fe4000001ff00 */
[----:B------:R-:W-:Y:S02]  /*5ce0*/  CS2R R62, SRZ ;  /* 0x00000000003e7805 */ /* 0x000fe4000001ff00 */
[----:B------:R-:W-:Y:S02]  /*5cf0*/  CS2R R60, SRZ ;  /* 0x00000000003c7805 */ /* 0x000fe4000001ff00 */
[----:B------:R-:W-:Y:S02]  /*5d00*/  CS2R R70, SRZ ;  /* 0x0000000000467805 */ /* 0x000fe4000001ff00 */
[----:B------:R-:W-:Y:S02]  /*5d10*/  CS2R R68, SRZ ;  /* 0x0000000000447805 */ /* 0x000fe4000001ff00 */
[----:B------:R-:W-:Y:S01]  /*5d20*/  CS2R R76, SRZ ;  /* 0x00000000004c7805 */ /* 0x000fe2000001ff00 */
[----:B------:R-:W-:Y:S06]  /*5d30*/  @P1 BRA `(.L_x_101) ;  /* 0x00000000000c1947 */ /* 0x000fec0003800000 */
[----:B------:R-:W-:Y:S04]  /*5d40*/  SHF.L.U32 R3, R97, 0x1f, RZ ;  /* 0x0000001f61037819 */ /* 0x000fe800000006ff */
[----:B------:R-:W1:Y:S02]  /*5d50*/  SYNCS.PHASECHK.TRANS64.TRYWAIT P1, [UR48+0x50], R3 ;  /* 0x00005003ff0075a7 */ /* 0x000e640008021130 */
[----:B-1----:R-:W-:Y:S05]  /*5d60*/  @!P1 BRA `(.L_x_102) ;  /* 0x0000003c007c9947 */ /* 0x002fea0003800000 */
.L_x_101:
[----:B------:R-:W-:Y:S05]  /*5d70*/  BSYNC B0 ;  /* 0x0000000000007941 */ /* 0x000fea0003800000 */
.L_x_100:
[----:B------:R-:W-:Y:S01]  /*5d80*/  ISETP.NE.AND P1, PT, R67, RZ, PT ;  /* 0x000000ff4300720c */ /* 0x000fe20003f25270 */
[----:B------:R-:W-:Y:S11]  /*5d90*/  HFMA2 R65, -RZ, RZ, 0, 5.9604644775390625e-08 ;  /* 0x00000001ff417431 */ /* 0x000ff600000001ff */
[----:B------:R-:W-:Y:S01]  /*5da0*/  @!UPT UIADD3 URZ, UPT, UPT, URZ, URZ, URZ ;  /* 0x000000fffffff290 */ /* 0x000fe2000fffe0ff */
[----:B------:R3:W1:Y:S04]  /*5db0*/  @P1 LDS.128 R56, [R100] ;  /* 0x0000000064381984 */ /* 0x0006680000000c00 */
[----:B------:R3:W1:Y:S04]  /*5dc0*/  @P1 LDS.128 R60, [R99+0x10] ;  /* 0x00001000633c1984 */ /* 0x0006680000000c00 */
[----:B------:R3:W1:Y:S04]  /*5dd0*/  @P1 LDS.128 R68, [R98+0x20] ;  /* 0x0000200062441984 */ /* 0x0006680000000c00 */
[----:B------:R3:W1:Y:S02]  /*5de0*/  @P1 LDS.128 R76, [R106+0x30] ;  /* 0x000030006a4c1984 */ /* 0x0006640000000c00 */
.L_x_99:
[----:B------:R-:W-:Y:S05]  /*5df0*/  BSYNC B1 ;  /* 0x0000000000017941 */ /* 0x000fea0003800000 */
.L_x_98:
[----:B-1----:R-:W-:Y:S04]  /*5e00*/  SHF.R.U32.HI R2, RZ, 0x15, R48 ;  /* 0x00000015ff027819 */ /* 0x002fe80000011630 */
[----:B------:R-:W-:Y:S01]  /*5e10*/  LOP3.LUT P1, RZ, R2, 0x3, R92, 0x48, !PT ;  /* 0x0000000302ff7812 */ /* 0x000fe2000782485c */
[----:B------:R-:W-:Y:S01]  /*5e20*/  @!UPT UIADD3 URZ, UPT, UPT, URZ, URZ, URZ ;  /* 0x000000fffffff290 */ /* 0x000fe2000fffe0ff */
[----:B----4-:R-:W-:Y:S11]  /*5e30*/  @P0 BRA `(.L_x_103) ;  /* 0x0000000000080947 */ /* 0x010ff60003800000 */
[----:B------:R-:W1:Y:S02]  /*5e40*/  SYNCS.PHASECHK.TRANS64.TRYWAIT P0, [R64+URZ+0xc0], R0 ;  /* 0x0000c000400075a7 */ /* 0x000e6400080011ff */
[----:B-1----:R-:W-:Y:S05]  /*5e50*/  @!P0 BRA `(.L_x_104) ;  /* 0x0000003c00588947 */ /* 0x002fea0003800000 */
.L_x_103:
[----:B------:R-:W-:Y:S05]  /*5e60*/  @!P1 BRA `(.L_x_105) ;  /* 0x0000000000409947 */ /* 0x000fea0003800000 */
[----:B------:R-:W4:Y:S01]  /*5e70*/  LDCU.64 UR8, c[0x4][0x70] ;  /* 0x01000e00ff0877ac */ /* 0x000f220008000a00 */
[----:B------:R-:W-:Y:S01]  /*5e80*/  MOV R3, 0x0 ;  /* 0x0000000000037802 */ /* 0x000fe20000000f00 */
[----:B------:R-:W-:Y:S02]  /*5e90*/  HFMA2 R12, -RZ, RZ, 0, 5.9604644775390625e-08 ;  /* 0x00000001ff0c7431 */ /* 0x000fe400000001ff */
[----:B------:R-:W-:Y:S02]  /*5ea0*/  IMAD.MOV.U32 R8, RZ, RZ, 0x192 ;  /* 0x00000192ff087424 */ /* 0x000fe400078e00ff */
[----:B------:R-:W-:Y:S01]  /*5eb0*/  IMAD.MOV.U32 R13, RZ, RZ, RZ ;  /* 0x000000ffff0d7224 */ /* 0x000fe200078e00ff */
[----:B------:R-:W5:Y:S01]  /*5ec0*/  LDCU.64 UR6, c[0x4][0x78] ;  /* 0x01000f00ff0677ac */ /* 0x000f620008000a00 */
[----:B------:R-:W1:Y:S01]  /*5ed0*/  LDC.64 R2, c[0x4][R3] ;  /* 0x0100000003027b82 */ /* 0x000e620000000a00 */
[----:B------:R-:W2:Y:S01]  /*5ee0*/  LDCU.64 UR4, c[0x4][0x10] ;  /* 0x01000200ff0477ac */ /* 0x000ea20008000a00 */
[----:B----4-:R-:W-:Y:S01]  /*5ef0*/  MOV R5, UR9 ;  /* 0x0000000900057c02 */ /* 0x010fe20008000f00 */
[----:B------:R-:W-:Y:S01]  /*5f00*/  IMAD.U32 R4, RZ, RZ, UR8 ;  /* 0x00000008ff047e24 */ /* 0x000fe2000f8e00ff */
[----:B-----5:R-:W-:Y:S01]  /*5f10*/  MOV R7, UR7 ;  /* 0x0000000700077c02 */ /* 0x020fe20008000f00 */
[----:B------:R-:W-:Y:S01]  /*5f20*/  IMAD.U32 R6, RZ, RZ, UR6 ;  /* 0x00000006ff067e24 */ /* 0x000fe2000f8e00ff */
[----:B--2---:R-:W-:Y:S01]  /*5f30*/  MOV R11, UR5 ;  /* 0x00000005000b7c02 */ /* 0x004fe20008000f00 */
[----:B------:R-:W-:Y:S02]  /*5f40*/  IMAD.U32 R10, RZ, RZ, UR4 ;  /* 0x00000004ff0a7e24 */ /* 0x000fe4000f8e00ff */
[----:B------:R-:W-:Y:S07]  /*5f50*/  LEPC R20, `(.L_x_105) ;  /* 0x000000001014794e */ /* 0x000fee0000000000 */
[----:B-1-3--:R-:W-:Y:S05]  /*5f60*/  CALL.ABS.NOINC R2 ;  /* 0x0000000002007343 */ /* 0x00afea0003c00000 */
.L_x_105:
[----:B------:R-:W-:Y:S05]  /*5f70*/  WARPSYNC.ALL ;  /* 0x0000000000007948 */ /* 0x000fea0003800000 */
[----:B------:R-:W-:Y:S01]  /*5f80*/  R2UR UR4, R48 ;  /* 0x00000000300472ca */ /* 0x000fe200000e0000 */
[--C-:B------:R-:W-:Y:S01]  /*5f90*/  HADD2.F32 R50, -RZ, R56.reuse.H0_H0 ;  /* 0x20000038ff327230 */ /* 0x100fe20000004100 */
[----:B------:R-:W-:Y:S01]  /*5fa0*/  ISETP.NE.AND P0, PT, R102, RZ, PT ;  /* 0x000000ff6600720c */ /* 0x000fe20003f05270 */
[----:B------:R-:W-:Y:S01]  /*5fb0*/  HADD2.F32 R51, -RZ, R56.H1_H1 ;  /* 0x30000038ff337230 */ /* 0x000fe20000004100 */
[----:B------:R-:W-:Y:S01]  /*5fc0*/  BSSY.RECONVERGENT B0, `(.L_x_106) ;  /* 0x0000086000007945 */ /* 0x000fe20003800200 */
[--C-:B------:R-:W-:Y:S08]  /*5fd0*/  HADD2.F32 R52, -RZ, R57.reuse.H0_H0 ;  /* 0x20000039ff347230 */ /* 0x100ff00000004100 */
[----:B------:R-:W1:Y:S02]  /*5fe0*/  LDTM.x32 R4, tmem[UR4] ;  /* 0x00000004000479ee */ /* 0x000e6400082c0000 */
[C---:B-12---:R-:W-:Y:S01]  /*5ff0*/  FMUL R0, R47.reuse, R4 ;  /* 0x000000042f007220 */ /* 0x046fe20000400000 */
[C---:B------:R-:W-:Y:S01]  /*6000*/  FMUL R2, R47.reuse, R5 ;  /* 0x000000052f027220 */ /* 0x040fe20000400000 */
[C---:B------:R-:W-:Y:S01]  /*6010*/  FMUL R4, R47.reuse, R8 ;  /* 0x000000082f047220 */ /* 0x040fe20000400000 */
[----:B------:R-:W-:Y:S01]  /*6020*/  FMUL R3, R47, R6 ;  /* 0x000000062f037220 */ /* 0x000fe20000400000 */
[C---:B------:R-:W-:Y:S01]  /*6030*/  FFMA R0, R49.reuse, R50, R0 ;  /* 0x0000003231007223 */ /* 0x040fe20000000000 */
[----:B------:R-:W-:Y:S01]  /*6040*/  FFMA R2, R49, R51, R2 ;  /* 0x0000003331027223 */ /* 0x000fe20000000002 */
[C---:B------:R-:W-:Y:S01]  /*6050*/  FMUL R5, R47.reuse, R9 ;  /* 0x000000092f057220 */ /* 0x040fe20000400000 */
        /* <DEDUP_REMOVED lines=16> */
[----:B------:R-:W-:Y:S02]  /*6160*/  HADD2.F32 R32, -RZ, R57.H1_H1 ;  /* 0x30000039ff207230 */ /* 0x000fe40000004100 */
[C---:B------:R-:W-:Y:S01]  /*6170*/  FMUL R26, R47.reuse, R30 ;  /* 0x0000001e2f1a7220 */ /* 0x040fe20000400000 */
[----:B------:R-:W-:Y:S01]  /*6180*/  FMUL R29, R47, R33 ;  /* 0x000000212f1d7220 */ /* 0x000fe20000400000 */
[--C-:B------:R-:W-:Y:S02]  /*6190*/  HADD2.F32 R33, -RZ, R58.reuse.H0_H0 ;  /* 0x2000003aff217230 */ /* 0x100fe40000004100 */
[----:B------:R-:W-:Y:S01]  /*61a0*/  FFMA R3, R49, R52, R3 ;  /* 0x0000003431037223 */ /* 0x000fe20000000003 */
[C---:B------:R-:W-:Y:S01]  /*61b0*/  FMUL R7, R47.reuse, R7 ;  /* 0x000000072f077220 */ /* 0x040fe20000400000 */
[----:B------:R-:W-:Y:S01]  /*61c0*/  FMUL R30, R47, R34 ;  /* 0x000000222f1e7220 */ /* 0x000fe20000400000 */
[----:B------:R-:W-:Y:S01]  /*61d0*/  HADD2.F32 R34, -RZ, R58.H1_H1 ;  /* 0x3000003aff227230 */ /* 0x000fe20000004100 */
[----:B------:R-:W-:Y:S01]  /*61e0*/  F2FP.F16.F32.PACK_AB R52, R2, R0 ;  /* 0x000000000234723e */ /* 0x000fe200000000ff */
[--C-:B------:R-:W-:Y:S02]  /*61f0*/  HADD2.F32 R0, -RZ, R59.reuse.H0_H0 ;  /* 0x2000003bff007230 */ /* 0x100fe40000004100 */
[C---:B------:R-:W-:Y:S01]  /*6200*/  FFMA R7, R49.reuse, R32, R7 ;  /* 0x0000002031077223 */ /* 0x040fe20000000007 */
[----:B------:R-:W-:Y:S02]  /*6210*/  HADD2.F32 R2, -RZ, R59.H1_H1 ;  /* 0x3000003bff027230 */ /* 0x000fe40000004100 */
[C---:B------:R-:W-:Y:S01]  /*6220*/  FFMA R4, R49.reuse, R33, R4 ;  /* 0x0000002131047223 */ /* 0x040fe20000000004 */
[C---:B------:R-:W-:Y:S01]  /*6230*/  FFMA R5, R49.reuse, R34, R5 ;  /* 0x0000002231057223 */ /* 0x040fe20000000005 */
[----:B------:R-:W-:Y:S01]  /*6240*/  FFMA R6, R49, R0, R6 ;  /* 0x0000000031067223 */ /* 0x000fe20000000006 */
[--C-:B------:R-:W-:Y:S02]  /*6250*/  HADD2.F32 R0, -RZ, R60.reuse.H0_H0 ;  /* 0x2000003cff007230 */ /* 0x100fe40000004100 */
[----:B------:R-:W-:Y:S01]  /*6260*/  FMUL R11, R47, R11 ;  /* 0x0000000b2f0b7220 */ /* 0x000fe20000400000 */
[----:B------:R-:W-:Y:S01]  /*6270*/  F2FP.F16.F32.PACK_AB R53, R7, R3 ;  /* 0x000000030735723e */ /* 0x000fe200000000ff */
[--C-:B------:R-:W-:Y:S02]  /*6280*/  HADD2.F32 R3, -RZ, R61.reuse.H0_H0 ;  /* 0x2000003dff037230 */ /* 0x100fe40000004100 */
[----:B------:R-:W-:Y:S01]  /*6290*/  FMUL R15, R47, R15 ;  /* 0x0000000f2f0f7220 */ /* 0x000fe20000400000 */
[C---:B------:R-:W-:Y:S01]  /*62a0*/  FFMA R11, R49.reuse, R2, R11 ;  /* 0x00000002310b7223 */ /* 0x040fe2000000000b */
[----:B------:R-:W-:Y:S02]  /*62b0*/  HADD2.F32 R2, -RZ, R60.H1_H1 ;  /* 0x3000003cff027230 */ /* 0x000fe40000004100 */
[----:B------:R-:W-:Y:S01]  /*62c0*/  FFMA R8, R49, R0, R8 ;  /* 0x0000000031087223 */ /* 0x000fe20000000008 */
[----:B------:R-:W-:Y:S02]  /*62d0*/  HADD2.F32 R0, -RZ, R61.H1_H1 ;  /* 0x3000003dff007230 */ /* 0x000fe40000004100 */
[C---:B------:R-:W-:Y:S01]  /*62e0*/  FMUL R19, R47.reuse, R19 ;  /* 0x000000132f137220 */ /* 0x040fe20000400000 */
[----:B------:R-:W-:Y:S01]  /*62f0*/  FMUL R23, R47, R23 ;  /* 0x000000172f177220 */ /* 0x000fe20000400000 */
[C---:B------:R-:W-:Y:S01]  /*6300*/  FFMA R9, R49.reuse, R2, R9 ;  /* 0x0000000231097223 */ /* 0x040fe20000000009 */
[C---:B------:R-:W-:Y:S01]  /*6310*/  FFMA R10, R49.reuse, R3, R10 ;  /* 0x00000003310a7223 */ /* 0x040fe2000000000a */
[----:B------:R-:W-:Y:S01]  /*6320*/  FFMA R15, R49, R0, R15 ;  /* 0x00000000310f7223 */ /* 0x000fe2000000000f */
[--C-:B------:R-:W-:Y:S02]  /*6330*/  HADD2.F32 R2, -RZ, R62.reuse.H0_H0 ;  /* 0x2000003eff027230 */ /* 0x100fe40000004100 */
[----:B------:R-:W-:Y:S01]  /*6340*/  FMUL R27, R47, R27 ;  /* 0x0000001b2f1b7220 */ /* 0x000fe20000400000 */
[----:B------:R-:W-:Y:S01]  /*6350*/  HADD2.F32 R0, -RZ, R62.H1_H1 ;  /* 0x3000003eff007230 */ /* 0x000fe20000004100 */
[----:B------:R-:W-:Y:S01]  /*6360*/  F2FP.F16.F32.PACK_AB R54, R5, R4 ;  /* 0x000000040536723e */ /* 0x000fe200000000ff */
[--C-:B------:R-:W-:Y:S02]  /*6370*/  HADD2.F32 R3, -RZ, R63.reuse.H0_H0 ;  /* 0x2000003fff037230 */ /* 0x100fe40000004100 */
[C---:B------:R-:W-:Y:S01]  /*6380*/  FFMA R12, R49.reuse, R2, R12 ;  /* 0x00000002310c7223 */ /* 0x040fe2000000000c */
[--C-:B------:R-:W-:Y:S02]  /*6390*/  HADD2.F32 R2, -RZ, R68.reuse.H0_H0 ;  /* 0x20000044ff027230 */ /* 0x100fe40000004100 */
[C---:B------:R-:W-:Y:S01]  /*63a0*/  FFMA R13, R49.reuse, R0, R13 ;  /* 0x00000000310d7223 */ /* 0x040fe2000000000d */
[----:B------:R-:W-:Y:S02]  /*63b0*/  HADD2.F32 R0, -RZ, R63.H1_H1 ;  /* 0x3000003fff007230 */ /* 0x000fe40000004100 */
[----:B------:R-:W-:Y:S01]  /*63c0*/  FFMA R14, R49, R3, R14 ;  /* 0x00000003310e7223 */ /* 0x000fe2000000000e */
[----:B------:R-:W-:Y:S01]  /*63d0*/  HADD2.F32 R3, -RZ, R68.H1_H1 ;  /* 0x30000044ff037230 */ /* 0x000fe20000004100 */
[----:B------:R-:W-:Y:S01]  /*63e0*/  F2FP.F16.F32.PACK_AB R55, R11, R6 ;  /* 0x000000060b37723e */ /* 0x000fe200000000ff */
[----:B------:R-:W-:Y:S01]  /*63f0*/  FMUL R31, R47, R31 ;  /* 0x0000001f2f1f7220 */ /* 0x000fe20000400000 */
[C---:B------:R-:W-:Y:S01]  /*6400*/  FFMA R19, R49.reuse, R0, R19 ;  /* 0x0000000031137223 */ /* 0x040fe20000000013 */
[--C-:B------:R-:W-:Y:S02]  /*6410*/  HADD2.F32 R0, -RZ, R69.reuse.H0_H0 ;  /* 0x20000045ff007230 */ /* 0x100fe40000004100 */
[C---:B------:R-:W-:Y:S01]  /*6420*/  FFMA R16, R49.reuse, R2, R16 ;  /* 0x0000000231107223 */ /* 0x040fe20000000010 */
[----:B------:R1:W-:Y:S01]  /*6430*/  STS.128 [R100], R52 ;  /* 0x0000003464007388 */ /* 0x0003e20000000c00 */
[C---:B------:R-:W-:Y:S01]  /*6440*/  FFMA R17, R49.reuse, R3, R17 ;  /* 0x0000000331117223 */ /* 0x040fe20000000011 */
[----:B------:R-:W-:Y:S02]  /*6450*/  HADD2.F32 R2, -RZ, R69.H1_H1 ;  /* 0x30000045ff027230 */ /* 0x000fe40000004100 */
[----:B------:R-:W-:Y:S01]  /*6460*/  FFMA R18, R49, R0, R18 ;  /* 0x0000000031127223 */ /* 0x000fe20000000012 */
[--C-:B------:R-:W-:Y:S01]  /*6470*/  HADD2.F32 R0, -RZ, R70.reuse.H0_H0 ;  /* 0x20000046ff007230 */ /* 0x100fe20000004100 */
[----:B------:R-:W-:Y:S01]  /*6480*/  F2FP.F16.F32.PACK_AB R8, R9, R8 ;  /* 0x000000080908723e */ /* 0x000fe200000000ff */
[--C-:B------:R-:W-:Y:S02]  /*6490*/  HADD2.F32 R3, -RZ, R71.reuse.H0_H0 ;  /* 0x20000047ff037230 */ /* 0x100fe40000004100 */
[C---:B------:R-:W-:Y:S01]  /*64a0*/  FFMA R23, R49.reuse, R2, R23 ;  /* 0x0000000231177223 */ /* 0x040fe20000000017 */
[----:B------:R-:W-:Y:S02]  /*64b0*/  HADD2.F32 R2, -RZ, R70.H1_H1 ;  /* 0x30000046ff027230 */ /* 0x000fe40000004100 */
[----:B------:R-:W-:Y:S01]  /*64c0*/  FFMA R20, R49, R0, R20 ;  /* 0x0000000031147223 */ /* 0x000fe20000000014 */
[----:B------:R-:W-:Y:S01]  /*64d0*/  HADD2.F32 R0, -RZ, R71.H1_H1 ;  /* 0x30000047ff007230 */ /* 0x000fe20000004100 */
[----:B------:R-:W-:Y:S01]  /*64e0*/  F2FP.F16.F32.PACK_AB R9, R15, R10 ;  /* 0x0000000a0f09723e */ /* 0x000fe200000000ff */
[----:B------:R-:W-:Y:S02]  /*64f0*/  HADD2.F32 R4, -RZ, R79.H0_H0 ;  /* 0x2000004fff047230 */ /* 0x000fe40000004100 */
[C---:B------:R-:W-:Y:S01]  /*6500*/  FFMA R21, R49.reuse, R2, R21 ;  /* 0x0000000231157223 */ /* 0x040fe20000000015 */
[C---:B------:R-:W-:Y:S01]  /*6510*/  FFMA R22, R49.reuse, R3, R22 ;  /* 0x0000000331167223 */ /* 0x040fe20000000016 */
[----:B------:R-:W-:Y:S01]  /*6520*/  FFMA R27, R49, R0, R27 ;  /* 0x00000000311b7223 */ /* 0x000fe2000000001b */
[--C-:B------:R-:W-:Y:S01]  /*6530*/  HADD2.F32 R2, -RZ, R76.reuse.H0_H0 ;  /* 0x2000004cff027230 */ /* 0x100fe20000004100 */
[----:B------:R-:W-:Y:S01]  /*6540*/  F2FP.F16.F32.PACK_AB R10, R13, R12 ;  /* 0x0000000c0d0a723e */ /* 0x000fe200000000ff */
[----:B------:R-:W-:Y:S01]  /*6550*/  HADD2.F32 R0, -RZ, R76.H1_H1 ;  /* 0x3000004cff007230 */ /* 0x000fe20000004100 */
[----:B------:R-:W-:Y:S01]  /*6560*/  F2FP.F16.F32.PACK_AB R11, R19, R14 ;  /* 0x0000000e130b723e */ /* 0x000fe200000000ff */
[--C-:B------:R-:W-:Y:S02]  /*6570*/  HADD2.F32 R3, -RZ, R77.reuse.H0_H0 ;  /* 0x2000004dff037230 */ /* 0x100fe40000004100 */
[C---:B------:R-:W-:Y:S01]  /*6580*/  FFMA R24, R49.reuse, R2, R24 ;  /* 0x0000000231187223 */ /* 0x040fe20000000018 */
[--C-:B------:R-:W-:Y:S02]  /*6590*/  HADD2.F32 R2, -RZ, R78.reuse.H0_H0 ;  /* 0x2000004eff027230 */ /* 0x100fe40000004100 */
[C---:B------:R-:W-:Y:S01]  /*65a0*/  FFMA R25, R49.reuse, R0, R25 ;  /* 0x0000000031197223 */ /* 0x040fe20000000019 */
[----:B------:R1:W-:Y:S01]  /*65b0*/  STS.128 [R99+0x10], R8 ;  /* 0x0000100863007388 */ /* 0x0003e20000000c00 */
[----:B------:R-:W-:Y:S02]  /*65c0*/  HADD2.F32 R0, -RZ, R77.H1_H1 ;  /* 0x3000004dff007230 */ /* 0x000fe40000004100 */
[----:B------:R-:W-:Y:S01]  /*65d0*/  FFMA R26, R49, R3, R26 ;  /* 0x00000003311a7223 */ /* 0x000fe2000000001a */
[----:B------:R-:W-:Y:S01]  /*65e0*/  HADD2.F32 R3, -RZ, R78.H1_H1 ;  /* 0x3000004eff037230 */ /* 0x000fe20000004100 */
[----:B------:R-:W-:Y:S01]  /*65f0*/  F2FP.F16.F32.PACK_AB R16, R17, R16 ;  /* 0x000000101110723e */ /* 0x000fe200000000ff */
[----:B------:R-:W-:Y:S01]  /*6600*/  HADD2.F32 R5, -RZ, R79.H1_H1 ;  /* 0x3000004fff057230 */ /* 0x000fe20000004100 */
[----:B------:R-:W-:Y:S01]  /*6610*/  F2FP.F16.F32.PACK_AB R17, R23, R18 ;  /* 0x000000121711723e */ /* 0x000fe200000000ff */
[----:B------:R-:W-:Y:S01]  /*6620*/  FFMA R31, R49, R0, R31 ;  /* 0x00000000311f7223 */ /* 0x000fe2000000001f */
[----:B------:R-:W-:Y:S01]  /*6630*/  FMUL R35, R47, R35 ;  /* 0x000000232f237220 */ /* 0x000fe20000400000 */
[----:B------:R-:W-:Y:S01]  /*6640*/  F2FP.F16.F32.PACK_AB R18, R21, R20 ;  /* 0x000000141512723e */ /* 0x000fe200000000ff */
[----:B------:R-:W-:Y:S01]  /*6650*/  FFMA R28, R49, R2, R28 ;  /* 0x00000002311c7223 */ /* 0x000fe2000000001c */
[----:B------:R-:W-:Y:S01]  /*6660*/  F2FP.F16.F32.PACK_AB R19, R27, R22 ;  /* 0x000000161b13723e */ /* 0x000fe200000000ff */
[C---:B------:R-:W-:Y:S01]  /*6670*/  FFMA R29, R49.reuse, R3, R29 ;  /* 0x00000003311d7223 */ /* 0x040fe2000000001d */
[C---:B------:R-:W-:Y:S01]  /*6680*/  FFMA R30, R49.reuse, R4, R30 ;  /* 0x00000004311e7223 */ /* 0x040fe2000000001e */
[----:B------:R-:W-:Y:S01]  /*6690*/  FFMA R35, R49, R5, R35 ;  /* 0x0000000531237223 */ /* 0x000fe20000000023 */
[----:B------:R-:W-:Y:S01]  /*66a0*/  F2FP.F16.F32.PACK_AB R24, R25, R24 ;  /* 0x000000181918723e */ /* 0x000fe200000000ff */
[----:B------:R1:W-:Y:S01]  /*66b0*/  STS.128 [R98+0x20], R16 ;  /* 0x0000201062007388 */ /* 0x0003e20000000c00 */
[----:B------:R-:W-:Y:S02]  /*66c0*/  F2FP.F16.F32.PACK_AB R25, R31, R26 ;  /* 0x0000001a1f19723e */ /* 0x000fe400000000ff */
[----:B------:R-:W-:Y:S02]  /*66d0*/  F2FP.F16.F32.PACK_AB R26, R29, R28 ;  /* 0x0000001c1d1a723e */ /* 0x000fe400000000ff */
[----:B------:R-:W-:Y:S05]  /*66e0*/  F2FP.F16.F32.PACK_AB R27, R35, R30 ;  /* 0x0000001e231b723e */ /* 0x000fea00000000ff */
[----:B------:R1:W-:Y:S01]  /*66f0*/  STS.128 [R106+0x30], R24 ;  /* 0x000030186a007388 */ /* 0x0003e20000000c00 */
[----:B------:R-:W-:Y:S01]  /*6700*/  @!PT LDS RZ, [RZ] ;  /* 0x00000000fffff984 */ /* 0x000fe20000000800 */
[----:B------:R-:W-:Y:S01]  /*6710*/  @!PT LDS RZ, [RZ] ;  /* 0x00000000fffff984 */ /* 0x000fe20000000800 */
[----:B------:R-:W-:Y:S01]  /*6720*/  @!PT LDS RZ, [RZ] ;  /* 0x00000000fffff984 */ /* 0x000fe20000000800 */
[----:B------:R-:W-:Y:S01]  /*6730*/  @!PT LDS RZ, [RZ] ;  /* 0x00000000fffff984 */ /* 0x000fe20000000800 */
[----:B------:R2:W-:Y:S07]  /*6740*/  MEMBAR.ALL.CTA ;  /* 0x0000000000007992 */ /* 0x0005ee0000008000 */
[----:B--2---:R-:W2:Y:S02]  /*6750*/  FENCE.VIEW.ASYNC.S ;  /* 0x00000000000073c6 */ /* 0x004ea40000000000 */
[----:B--2---:R-:W-:Y:S06]  /*6760*/  BAR.SYNC.DEFER_BLOCKING 0x1, 0x80 ;  /* 0x0042000000007b1d */ /* 0x004fec0000010000 */
[----:B------:R-:W-:Y:S05]  /*6770*/  @P0 BRA `(.L_x_107) ;  /* 0x0000000000280947 */ /* 0x000fea0003800000 */
[----:B------:R-:W-:Y:S02]  /*6780*/  UIADD3 UR4, UPT, UPT, UR48, 0x200, URZ ;  /* 0x0000020030047890 */ /* 0x000fe4000fffe0ff */
[----:B------:R-:W-:Y:S01]  /*6790*/  UIADD3 UR6, UP0, UPT, UR52, 0x680, URZ ;  /* 0x0000068034067890 */ /* 0x000fe2000ff1e0ff */
[----:B------:R-:W-:Y:S03]  /*67a0*/  UMOV UR43, UR36 ;  /* 0x00000024002b7c82 */ /* 0x000fe60008000000 */
[----:B------:R-:W-:Y:S01]  /*67b0*/  MOV R93, UR4 ;  /* 0x00000004005d7c02 */ /* 0x000fe20008000f00 */
[----:B------:R-:W-:Y:S03]  /*67c0*/  UIADD3.X UR7, UPT, UPT, URZ, UR53, URZ, UP0, !UPT ;  /* 0x00000035ff077290 */ /* 0x000fe600087fe4ff */
[----:B------:R-:W-:Y:S11]  /*67d0*/  R2UR UR40, R93 ;  /* 0x000000005d2872ca */ /* 0x000ff600000e0000 */
[----:B------:R-:W-:Y:S02]  /*67e0*/  @!UPT UIADD3 URZ, UPT, UPT, URZ, URZ, URZ ;  /* 0x000000fffffff290 */ /* 0x000fe4000fffe0ff */
[----:B------:R2:W-:Y:S01]  /*67f0*/  UTMASTG.3D [UR40], [UR6] ;  /* 0x00000028060073b5 */ /* 0x0005e20008010000 */
[----:B------:R0:W-:Y:S01]  /*6800*/  UTMACMDFLUSH ;  /* 0x00000000000079b7 */ /* 0x0001e20000000000 */
[----:B--2---:R-:W-:Y:S04]  /*6810*/  DEPBAR.LE SB0, 0x1 ;  /* 0x000080400000791a */ /* 0x004fe80000000000 */
.L_x_107:
[----:B------:R-:W-:Y:S05]  /*6820*/  BSYNC.RECONVERGENT B0 ;  /* 0x0000000000007941 */ /* 0x000fea0003800200 */
.L_x_106:
[----:B------:R-:W-:Y:S01]  /*6830*/  BAR.SYNC.DEFER_BLOCKING 0x1, 0x80 ;  /* 0x0042000000007b1d */ /* 0x000fe20000010000 */
[----:B------:R-:W-:Y:S01]  /*6840*/  ISETP.NE.AND P1, PT, R107, RZ, PT ;  /* 0x000000ff6b00720c */ /* 0x000fe20003f25270 */
[----:B------:R-:W-:Y:S01]  /*6850*/  UISETP.NE.AND UP0, UPT, UR49, URZ, UPT ;  /* 0x000000ff3100728c */ /* 0x000fe2000bf05270 */
[----:B------:R-:W-:Y:S11]  /*6860*/  LEA R2, R65, UR48, 0x3 ;  /* 0x0000003041027c11 */ /* 0x000ff6000f8e18ff */
[----:B------:R-:W-:Y:S01]  /*6870*/  @P1 SHF.L.U32 R3, R97, 0x1f, RZ ;  /* 0x0000001f61031819 */ /* 0x000fe200000006ff */
[----:B------:R-:W-:Y:S06]  /*6880*/  BRA.U !UP0, `(.L_x_108) ;  /* 0x0000000108247547 */ /* 0x000fec000b800000 */
[----:B------:R-:W-:Y:S01]  /*6890*/  IMAD.U32 R4, RZ, RZ, UR51 ;  /* 0x00000033ff047e24 */ /* 0x000fe2000f8e00ff */
[----:B------:R-:W-:Y:S01]  /*68a0*/  MOV R0, UR37 ;  /* 0x0000002500007c02 */ /* 0x000fe20008000f00 */
[----:B------:R-:W-:Y:S03]  /*68b0*/  UIADD3 UR51, UPT, UPT, UR51, 0x1, URZ ;  /* 0x0000000133337890 */ /* 0x000fe6000fffe0ff */
[----:B------:R-:W-:Y:S01]  /*68c0*/  @P1 LEA R4, R4, UR48, 0x3 ;  /* 0x0000003004041c11 */ /* 0x000fe2000f8e18ff */
[----:B------:R-:W-:Y:S04]  /*68d0*/  UISETP.NE.AND UP0, UPT, UR51, 0x4, UPT ;  /* 0x000000043300788c */ /* 0x000fe8000bf05270 */
[----:B------:R-:W-:Y:S01]  /*68e0*/  @P1 VIADD R4, R4, 0x70 ;  /* 0x0000007004041836 */ /* 0x000fe20000000000 */
[----:B------:R-:W-:Y:S04]  /*68f0*/  USEL UR51, UR51, URZ, UP0 ;  /* 0x000000ff33337287 */ /* 0x000fe80008000000 */
[----:B------:R-:W-:Y:S04]  /*6900*/  @P1 PRMT R0, R0, 0x654, R4 ;  /* 0x0000065400001816 */ /* 0x000fe80000000004 */
[----:B------:R2:W-:Y:S04]  /*6910*/  @P1 SYNCS.ARRIVE.TRANS64.RED.A1T0 RZ, [R0+URZ], RZ ;  /* 0x000000ff00ff19a7 */ /* 0x0005e800081004ff */
.L_x_108:
[----:B------:R-:W4:Y:S01]  /*6920*/  @P1 SYNCS.PHASECHK.TRANS64.TRYWAIT P0, [R2+URZ+0x50], R3 ;  /* 0x00005003020015a7 */ /* 0x000f2200080011ff */
[----:B------:R-:W-:Y:S01]  /*6930*/  BSSY B1, `(.L_x_109) ;  /* 0x0000016000017945 */ /* 0x000fe20003800000 */
[----:B----4-:R-:W-:Y:S03]  /*6940*/  @P1 SEL R66, RZ, 0x1, !P0 ;  /* 0x00000001ff421807 */ /* 0x010fe60004000000 */
[----:B------:R-:W-:Y:S05]  /*6950*/  @!P1 BRA `(.L_x_110) ;  /* 0x00000000004c9947 */ /* 0x000fea0003800000 */
[----:B------:R-:W-:Y:S01]  /*6960*/  ISETP.NE.AND P0, PT, R66, RZ, PT ;  /* 0x000000ff4200720c */ /* 0x000fe20003f05270 */
[----:B------:R-:W-:Y:S01]  /*6970*/  BSSY B0, `(.L_x_111) ;  /* 0x000000b000007945 */ /* 0x000fe20003800000 */
[----:B------:R-:W-:Y:S11]  /*6980*/  ISETP.NE.AND P1, PT, R67, RZ, PT ;  /* 0x000000ff4300720c */ /* 0x000ff60003f25270 */
[----:B------:R-:W-:Y:S02]  /*6990*/  @!UPT UIADD3 URZ, UPT, UPT, URZ, URZ, URZ ;  /* 0x000000fffffff290 */ /* 0x000fe4000fffe0ff */
[C---:B------:R-:W-:Y:S01]  /*69a0*/  @P1 IMAD R6, R65.reuse, 0x2000, R100 ;  /* 0x0000200041061824 */ /* 0x040fe200078e0264 */
[C---:B------:R-:W-:Y:S01]  /*69b0*/  @P1 LEA R4, R65.reuse, R98, 0xd ;  /* 0x0000006241041211 */ /* 0x040fe200078e68ff */
[C---:B------:R-:W-:Y:S02]  /*69c0*/  @P1 IMAD R5, R65.reuse, 0x2000, R99 ;  /* 0x0000200041051824 */ /* 0x040fe400078e0263 */
[----:B------:R-:W-:Y:S01]  /*69d0*/  @P1 IMAD R3, R65, 0x2000, R106 ;  /* 0x0000200041031824 */ /* 0x000fe200078e026a */
[----:B------:R-:W-:Y:S06]  /*69e0*/  @P0 BRA `(.L_x_112) ;  /* 0x00000000000c0947 */ /* 0x000fec0003800000 */
[----:B--2---:R-:W-:Y:S04]  /*69f0*/  SHF.L.U32 R0, R97, 0x1f, RZ ;  /* 0x0000001f61007819 */ /* 0x004fe800000006ff */
[----:B------:R-:W2:Y:S02]  /*6a00*/  SYNCS.PHASECHK.TRANS64.TRYWAIT P0, [R2+URZ+0x50], R0 ;  /* 0x00005000020075a7 */ /* 0x000ea400080011ff */
[----:B--2---:R-:W-:Y:S05]  /*6a10*/  @!P0 BRA `(.L_x_113) ;  /* 0x00000030007c8947 */ /* 0x004fea0003800000 */
.L_x_112:
[----:B------:R-:W-:Y:S05]  /*6a20*/  BSYNC B0 ;  /* 0x0000000000007941 */ /* 0x000fea0003800000 */
.L_x_111:
[----:B------:R-:W-:Y:S02]  /*6a30*/  ISETP.NE.AND P0, PT, R67, RZ, PT ;  /* 0x000000ff4300720c */ /* 0x000fe40003f05270 */
[----:B------:R-:W-:Y:S11]  /*6a40*/  IADD3 R65, PT, PT, R65, 0x1, RZ ;  /* 0x0000000141417810 */ /* 0x000ff60007ffe0ff */
[----:B------:R4:W1:Y:S04]  /*6a50*/  @P0 LDS.128 R56, [R6] ;  /* 0x0000000006380984 */ /* 0x0008680000000c00 */
[----:B------:R4:W1:Y:S04]  /*6a60*/  @P0 LDS.128 R60, [R5+0x10] ;  /* 0x00001000053c0984 */ /* 0x0008680000000c00 */
[----:B------:R4:W1:Y:S04]  /*6a70*/  @P0 LDS.128 R68, [R4+0x20] ;  /* 0x0000200004440984 */ /* 0x0008680000000c00 */
[----:B------:R4:W1:Y:S02]  /*6a80*/  @P0 LDS.128 R76, [R3+0x30] ;  /* 0x00003000034c0984 */ /* 0x0008640000000c00 */
.L_x_110:
[----:B------:R-:W-:Y:S05]  /*6a90*/  BSYNC B1 ;  /* 0x0000000000017941 */ /* 0x000fea0003800000 */
.L_x_109:
[----:B--2---:R-:W-:Y:S05]  /*6aa0*/  VIADD R0, R48, 0x20 ;  /* 0x0000002030007836 */ /* 0x004fea0000000000 */
[----:B------:R-:W-:Y:S04]  /*6ab0*/  SHF.R.U32.HI R0, RZ, 0x15, R0 ;  /* 0x00000015ff007819 */ /* 0x000fe80000011600 */
[----:B------:R-:W-:Y:S11]  /*6ac0*/  LOP3.LUT P0, RZ, R0, 0x3, R92, 0x48, !PT ;  /* 0x0000000300ff7812 */ /* 0x000ff6000780485c */
[----:B------:R-:W-:Y:S02]  /*6ad0*/  @!UPT UIADD3 URZ, UPT, UPT, URZ, URZ, URZ ;  /* 0x000000fffffff290 */ /* 0x000fe4000fffe0ff */
[----:B------:R-:W-:Y:S05]  /*6ae0*/  @!P0 BRA `(.L_x_114) ;  /* 0x0000000000408947 */ /* 0x000fea0003800000 */
[----:B------:R-:W2:Y:S01]  /*6af0*/  LDCU.64 UR8, c[0x4][0x70] ;  /* 0x01000e00ff0877ac */ /* 0x000ea20008000a00 */
[----:B----4-:R-:W-:Y:S01]  /*6b00*/  MOV R3, 0x0 ;  /* 0x0000000000037802 */ /* 0x010fe20000000f00 */
[----:B------:R-:W-:Y:S02]  /*6b10*/  HFMA2 R12, -RZ, RZ, 0, 5.9604644775390625e-08 ;  /* 0x00000001ff0c7431 */ /* 0x000fe400000001ff */
[----:B-1----:R-:W-:Y:S02]  /*6b20*/  IMAD.MOV.U32 R8, RZ, RZ, 0x192 ;  /* 0x00000192ff087424 */ /* 0x002fe400078e00ff */
[----:B------:R-:W-:Y:S01]  /*6b30*/  IMAD.MOV.U32 R13, RZ, RZ, RZ ;  /* 0x000000ffff0d7224 */ /* 0x000fe200078e00ff */
[----:B------:R-:W1:Y:S01]  /*6b40*/  LDCU.64 UR6, c[0x4][0x78] ;  /* 0x01000f00ff0677ac */ /* 0x000e620008000a00 */
[----:B------:R-:W4:Y:S01]  /*6b50*/  LDC.64 R2, c[0x4][R3] ;  /* 0x0100000003027b82 */ /* 0x000f220000000a00 */
[----:B------:R-:W5:Y:S01]  /*6b60*/  LDCU.64 UR4, c[0x4][0x10] ;  /* 0x01000200ff0477ac */ /* 0x000f620008000a00 */
[----:B--2---:R-:W-:Y:S01]  /*6b70*/  MOV R5, UR9 ;  /* 0x0000000900057c02 */ /* 0x004fe20008000f00 */
[----:B------:R-:W-:Y:S01]  /*6b80*/  IMAD.U32 R4, RZ, RZ, UR8 ;  /* 0x00000008ff047e24 */ /* 0x000fe2000f8e00ff */
[----:B-1----:R-:W-:Y:S01]  /*6b90*/  MOV R7, UR7 ;  /* 0x0000000700077c02 */ /* 0x002fe20008000f00 */
[----:B------:R-:W-:Y:S01]  /*6ba0*/  IMAD.U32 R6, RZ, RZ, UR6 ;  /* 0x00000006ff067e24 */ /* 0x000fe2000f8e00ff */
[----:B-----5:R-:W-:Y:S01]  /*6bb0*/  MOV R11, UR5 ;  /* 0x00000005000b7c02 */ /* 0x020fe20008000f00 */
[----:B------:R-:W-:Y:S02]  /*6bc0*/  IMAD.U32 R10, RZ, RZ, UR4 ;  /* 0x00000004ff0a7e24 */ /* 0x000fe4000f8e00ff */
[----:B------:R-:W-:Y:S07]  /*6bd0*/  LEPC R20, `(.L_x_114) ;  /* 0x000000001014794e */ /* 0x000fee0000000000 */
[----:B---34-:R-:W-:Y:S05]  /*6be0*/  CALL.ABS.NOINC R2 ;  /* 0x0000000002007343 */ /* 0x018fea0003c00000 */
.L_x_114:
[----:B------:R-:W-:Y:S05]  /*6bf0*/  WARPSYNC.ALL ;  /* 0x0000000000007948 */ /* 0x000fea0003800000 */
[----:B------:R-:W-:Y:S01]  /*6c00*/  R2UR UR4, R48 ;  /* 0x00000000300472ca */ /* 0x000fe200000e0000 */
[--C-:B-1--4-:R-:W-:Y:S01]  /*6c10*/  HADD2.F32 R3, -RZ, R56.reuse.H0_H0 ;  /* 0x20000038ff037230 */ /* 0x112fe20000004100 */
[----:B------:R-:W-:Y:S01]  /*6c20*/  ISETP.NE.AND P6, PT, R107, RZ, PT ;  /* 0x000000ff6b00720c */ /* 0x000fe20003fc5270 */
[--C-:B------:R-:W-:Y:S01]  /*6c30*/  HADD2.F32 R51, -RZ, R57.reuse.H1_H1 ;  /* 0x30000039ff337230 */ /* 0x100fe20000004100 */
[----:B------:R-:W-:Y:S01]  /*6c40*/  MOV R50, UR51 ;  /* 0x0000003300327c02 */ /* 0x000fe20008000f00 */
[----:B------:R-:W-:Y:S01]  /*6c50*/  BSSY.RECONVERGENT B0, `(.L_x_115) ;  /* 0x000008c000007945 */ /* 0x000fe20003800200 */
[----:B------:R-:W-:Y:S02]  /*6c60*/  MOV R72, UR37 ;  /* 0x0000002500487c02 */ /* 0x000fe40008000f00 */
[----:B------:R-:W-:Y:S05]  /*6c70*/  ISETP.NE.AND P0, PT, R102, RZ, PT ;  /* 0x000000ff6600720c */ /* 0x000fea0003f05270 */
[----:B------:R-:W1:Y:S02]  /*6c80*/  LDTM.x32 R4, tmem[UR4+0x20] ;  /* 0x00002004000479ee */ /* 0x000e6400082c0000 */
[----:B------:R-:W-:Y:S04]  /*6c90*/  @P6 LEA R50, R50, UR48, 0x3 ;  /* 0x0000003032326c11 */ /* 0x000fe8000f8e18ff */
[----:B------:R-:W-:Y:S04]  /*6ca0*/  @P6 IADD3 R50, PT, PT, R50, 0x70, RZ ;  /* 0x0000007032326810 */ /* 0x000fe80007ffe0ff */
[----:B------:R-:W-:Y:S01]  /*6cb0*/  @P6 PRMT R72, R72, 0x654, R50 ;  /* 0x0000065448486816 */ /* 0x000fe20000000032 */
[----:B------:R-:W-:Y:S02]  /*6cc0*/  HADD2.F32 R50, -RZ, R57.H0_H0 ;  /* 0x20000039ff327230 */ /* 0x000fe40000004100 */
[C---:B-1----:R-:W-:Y:S01]  /*6cd0*/  FMUL R0, R47.reuse, R4 ;  /* 0x000000042f007220 */ /* 0x042fe20000400000 */
[----:B------:R-:W-:Y:S02]  /*6ce0*/  HADD2.F32 R4, -RZ, R56.H1_H1 ;  /* 0x30000038ff047230 */ /* 0x000fe40000004100 */
[C---:B------:R-:W-:Y:S01]  /*6cf0*/  FMUL R2, R47.reuse, R5 ;  /* 0x000000052f027220 */ /* 0x040fe20000400000 */
[----:B------:R-:W-:Y:S01]  /*6d00*/  FMUL R7, R47, R7 ;  /* 0x000000072f077220 */ /* 0x000fe20000400000 */
[----:B------:R-:W-:Y:S01]  /*6d10*/  FFMA R0, R49, R3, R0 ;  /* 0x0000000331007223 */ /* 0x000fe20000000000 */
[----:B------:R-:W-:Y:S01]  /*6d20*/  FMUL R3, R47, R6 ;  /* 0x000000062f037220 */ /* 0x000fe20000400000 */
[----:B------:R-:W-:Y:S01]  /*6d30*/  FFMA R2, R49, R4, R2 ;  /* 0x0000000431027223 */ /* 0x000fe20000000002 */
[C---:B------:R-:W-:Y:S01]  /*6d40*/  FMUL R4, R47.reuse, R8 ;  /* 0x000000082f047220 */ /* 0x040fe20000400000 */
[----:B------:R-:W-:Y:S01]  /*6d50*/  FMUL R8, R47, R12 ;  /* 0x0000000c2f087220 */ /* 0x000fe20000400000 */
[----:B------:R-:W-:Y:S01]  /*6d60*/  FFMA R3, R49, R50, R3 ;  /* 0x0000003231037223 */ /* 0x000fe20000000003 */
[C---:B------:R-:W-:Y:S01]  /*6d70*/  FMUL R12, R47.reuse, R16 ;  /* 0x000000102f0c7220 */ /* 0x040fe20000400000 */
[C---:B------:R-:W-:Y:S01]  /*6d80*/  FMUL R16, R47.reuse, R20 ;  /* 0x000000142f107220 */ /* 0x040fe20000400000 */
[C---:B------:R-:W-:Y:S01]  /*6d90*/  FMUL R20, R47.reuse, R24 ;  /* 0x000000182f147220 */ /* 0x040fe20000400000 */
[C---:B------:R-:W-:Y:S01]  /*6da0*/  FMUL R24, R47.reuse, R28 ;  /* 0x0000001c2f187220 */ /* 0x040fe20000400000 */
[C---:B------:R-:W-:Y:S01]  /*6db0*/  FMUL R28, R47.reuse, R32 ;  /* 0x000000202f1c7220 */ /* 0x040fe20000400000 */
[--C-:B------:R-:W-:Y:S01]  /*6dc0*/  HADD2.F32 R32, -RZ, R58.reuse.H0_H0 ;  /* 0x2000003aff207230 */ /* 0x100fe20000004100 */
[----:B------:R-:W-:Y:S01]  /*6dd0*/  F2FP.F16.F32.PACK_AB R52, R2, R0 ;  /* 0x000000000234723e */ /* 0x000fe200000000ff */
[----:B------:R-:W-:Y:S02]  /*6de0*/  HADD2.F32 R0, -RZ, R58.H1_H1 ;  /* 0x3000003aff007230 */ /* 0x000fe40000004100 */
[----:B------:R-:W-:Y:S01]  /*6df0*/  FMUL R5, R47, R9 ;  /* 0x000000092f057220 */ /* 0x000fe20000400000 */
[--C-:B------:R-:W-:Y:S02]  /*6e00*/  HADD2.F32 R2, -RZ, R59.reuse.H0_H0 ;  /* 0x2000003bff027230 */ /* 0x100fe40000004100 */
[C---:B------:R-:W-:Y:S01]  /*6e10*/  FFMA R7, R49.reuse, R51, R7 ;  /* 0x0000003331077223 */ /* 0x040fe20000000007 */
[C---:B------:R-:W-:Y:S01]  /*6e20*/  FFMA R4, R49.reuse, R32, R4 ;  /* 0x0000002031047223 */ /* 0x040fe20000000004 */
[----:B------:R-:W-:Y:S02]  /*6e30*/  HADD2.F32 R32, -RZ, R59.H1_H1 ;  /* 0x3000003bff207230 */ /* 0x000fe40000004100 */
[----:B------:R-:W-:Y:S01]  /*6e40*/  FFMA R5, R49, R0, R5 ;  /* 0x0000000031057223 */ /* 0x000fe20000000005 */
[--C-:B------:R-:W-:Y:S01]  /*6e50*/  HADD2.F32 R0, -RZ, R60.reuse.H0_H0 ;  /* 0x2000003cff007230 */ /* 0x100fe20000004100 */
[----:B------:R-:W-:Y:S01]  /*6e60*/  F2FP.F16.F32.PACK_AB R53, R7, R3 ;  /* 0x000000030735723e */ /* 0x000fe200000000ff */
[----:B------:R-:W-:Y:S01]  /*6e70*/  FMUL R6, R47, R10 ;  /* 0x0000000a2f067220 */ /* 0x000fe20000400000 */
[--C-:B------:R-:W-:Y:S01]  /*6e80*/  HADD2.F32 R3, -RZ, R61.reuse.H0_H0 ;  /* 0x2000003dff037230 */ /* 0x100fe20000004100 */
[----:B------:R-:W-:Y:S01]  /*6e90*/  F2FP.F16.F32.PACK_AB R54, R5, R4 ;  /* 0x000000040536723e */ /* 0x000fe200000000ff */
[----:B------:R-:W-:Y:S01]  /*6ea0*/  FMUL R11, R47, R11 ;  /* 0x0000000b2f0b7220 */ /* 0x000fe20000400000 */
[----:B------:R-:W-:Y:S01]  /*6eb0*/  FFMA R6, R49, R2, R6 ;  /* 0x0000000231067223 */ /* 0x000fe20000000006 */
[----:B------:R-:W-:Y:S02]  /*6ec0*/  HADD2.F32 R2, -RZ, R60.H1_H1 ;  /* 0x3000003cff027230 */ /* 0x000fe40000004100 */
[----:B------:R-:W-:Y:S01]  /*6ed0*/  FMUL R9, R47, R13 ;  /* 0x0000000d2f097220 */ /* 0x000fe20000400000 */
[C---:B------:R-:W-:Y:S01]  /*6ee0*/  FFMA R11, R49.reuse, R32, R11 ;  /* 0x00000020310b7223 */ /* 0x040fe2000000000b */
[----:B------:R-:W-:Y:S01]  /*6ef0*/  FFMA R8, R49, R0, R8 ;  /* 0x0000000031087223 */ /* 0x000fe20000000008 */
[C---:B------:R-:W-:Y:S01]  /*6f00*/  FMUL R10, R47.reuse, R14 ;  /* 0x0000000e2f0a7220 */ /* 0x040fe20000400000 */
[----:B------:R-:W-:Y:S02]  /*6f10*/  HADD2.F32 R0, -RZ, R61.H1_H1 ;  /* 0x3000003dff007230 */ /* 0x000fe40000004100 */
[----:B------:R-:W-:Y:S01]  /*6f20*/  FMUL R15, R47, R15 ;  /* 0x0000000f2f0f7220 */ /* 0x000fe20000400000 */
[C---:B------:R-:W-:Y:S01]  /*6f30*/  FFMA R9, R49.reuse, R2, R9 ;  /* 0x0000000231097223 */ /* 0x040fe20000000009 */
[C---:B------:R-:W-:Y:S01]  /*6f40*/  FFMA R10, R49.reuse, R3, R10 ;  /* 0x00000003310a7223 */ /* 0x040fe2000000000a */
[--C-:B------:R-:W-:Y:S02]  /*6f50*/  HADD2.F32 R2, -RZ, R62.reuse.H0_H0 ;  /* 0x2000003eff027230 */ /* 0x100fe40000004100 */
[----:B------:R-:W-:Y:S01]  /*6f60*/  FFMA R15, R49, R0, R15 ;  /* 0x00000000310f7223 */ /* 0x000fe2000000000f */
[----:B------:R-:W-:Y:S02]  /*6f70*/  HADD2.F32 R3, -RZ, R62.H1_H1 ;  /* 0x3000003eff037230 */ /* 0x000fe40000004100 */
[C---:B------:R-:W-:Y:S01]  /*6f80*/  FMUL R13, R47.reuse, R17 ;  /* 0x000000112f0d7220 */ /* 0x040fe20000400000 */
[--C-:B------:R-:W-:Y:S02]  /*6f90*/  HADD2.F32 R0, -RZ, R63.reuse.H0_H0 ;  /* 0x2000003fff007230 */ /* 0x100fe40000004100 */
[----:B------:R-:W-:Y:S01]  /*6fa0*/  FMUL R14, R47, R18 ;  /* 0x000000122f0e7220 */ /* 0x000fe20000400000 */
[C---:B------:R-:W-:Y:S01]  /*6fb0*/  FFMA R12, R49.reuse, R2, R12 ;  /* 0x00000002310c7223 */ /* 0x040fe2000000000c */
[C---:B------:R-:W-:Y:S01]  /*6fc0*/  FFMA R13, R49.reuse, R3, R13 ;  /* 0x00000003310d7223 */ /* 0x040fe2000000000d */
[----:B------:R-:W-:Y:S02]  /*6fd0*/  HADD2.F32 R2, -RZ, R63.H1_H1 ;  /* 0x3000003fff027230 */ /* 0x000fe40000004100 */
[----:B------:R-:W-:Y:S01]  /*6fe0*/  FFMA R14, R49, R0, R14 ;  /* 0x00000000310e7223 */ /* 0x000fe2000000000e */
[C---:B------:R-:W-:Y:S01]  /*6ff0*/  FMUL R19, R47.reuse, R19 ;  /* 0x000000132f137220 */ /* 0x040fe20000400000 */
[--C-:B------:R-:W-:Y:S02]  /*7000*/  HADD2.F32 R0, -RZ, R68.reuse.H0_H0 ;  /* 0x20000044ff007230 */ /* 0x100fe40000004100 */
[----:B------:R-:W-:Y:S01]  /*7010*/  FMUL R17, R47, R21 ;  /* 0x000000152f117220 */ /* 0x000fe20000400000 */
[--C-:B------:R-:W-:Y:S02]  /*7020*/  HADD2.F32 R3, -RZ, R69.reuse.H0_H0 ;  /* 0x20000045ff037230 */ /* 0x100fe40000004100 */
[C---:B------:R-:W-:Y:S01]  /*7030*/  FFMA R19, R49.reuse, R2, R19 ;  /* 0x0000000231137223 */ /* 0x040fe20000000013 */
[----:B------:R-:W-:Y:S02]  /*7040*/  HADD2.F32 R2, -RZ, R68.H1_H1 ;  /* 0x30000044ff027230 */ /* 0x000fe40000004100 */
        /* <DEDUP_REMOVED lines=9> */
[----:B------:R-:W-:Y:S01]  /*70e0*/  FMUL R21, R47, R25 ;  /* 0x000000192f157220 */ /* 0x000fe20000400000 */
[----:B------:R-:W-:Y:S01]  /*70f0*/  F2FP.F16.F32.PACK_AB R55, R11, R6 ;  /* 0x000000060b37723e */ /* 0x000fe200000000ff */
[--C-:B------:R-:W-:Y:S02]  /*7100*/  HADD2.F32 R3, -RZ, R71.reuse.H0_H0 ;  /* 0x20000047ff037230 */ /* 0x100fe40000004100 */
[----:B------:R-:W-:Y:S01]  /*7110*/  FMUL R22, R47, R26 ;  /* 0x0000001a2f167220 */ /* 0x000fe20000400000 */
[C---:B------:R-:W-:Y:S01]  /*7120*/  FFMA R20, R49.reuse, R2, R20 ;  /* 0x0000000231147223 */ /* 0x040fe20000000014 */
[C---:B------:R-:W-:Y:S01]  /*7130*/  FFMA R21, R49.reuse, R0, R21 ;  /* 0x0000000031157223 */ /* 0x040fe20000000015 */
[----:B------:R1:W-:Y:S01]  /*7140*/  STS.128 [R100+0x2000], R52 ;  /* 0x0020003464007388 */ /* 0x0003e20000000c00 */
[----:B------:R-:W-:Y:S02]  /*7150*/  HADD2.F32 R0, -RZ, R71.H1_H1 ;  /* 0x30000047ff007230 */ /* 0x000fe40000004100 */
[----:B------:R-:W-:Y:S01]  /*7160*/  FFMA R22, R49, R3, R22 ;  /* 0x0000000331167223 */ /* 0x000fe20000000016 */
[----:B------:R-:W-:Y:S01]  /*7170*/  FMUL R27, R47, R27 ;  /* 0x0000001b2f1b7220 */ /* 0x000fe20000400000 */
[--C-:B------:R-:W-:Y:S01]  /*7180*/  HADD2.F32 R2, -RZ, R76.reuse.H0_H0 ;  /* 0x2000004cff027230 */ /* 0x100fe20000004100 */
[----:B------:R-:W-:Y:S01]  /*7190*/  F2FP.F16.F32.PACK_AB R8, R9, R8 ;  /* 0x000000080908723e */ /* 0x000fe200000000ff */
[----:B------:R-:W-:Y:S01]  /*71a0*/  HADD2.F32 R3, -RZ, R76.H1_H1 ;  /* 0x3000004cff037230 */ /* 0x000fe20000004100 */
[----:B------:R-:W-:Y:S01]  /*71b0*/  F2FP.F16.F32.PACK_AB R9, R15, R10 ;  /* 0x0000000a0f09723e */ /* 0x000fe200000000ff */
[----:B------:R-:W-:Y:S01]  /*71c0*/  FMUL R25, R47, R29 ;  /* 0x0000001d2f197220 */ /* 0x000fe20000400000 */
[--C-:B------:R-:W-:Y:S01]  /*71d0*/  HADD2.F32 R4, -RZ, R77.reuse.H0_H0 ;  /* 0x2000004dff047230 */ /* 0x100fe20000004100 */
[----:B------:R-:W-:Y:S01]  /*71e0*/  F2FP.F16.F32.PACK_AB R10, R13, R12 ;  /* 0x0000000c0d0a723e */ /* 0x000fe200000000ff */
[----:B------:R-:W-:Y:S01]  /*71f0*/  FMUL R26, R47, R30 ;  /* 0x0000001e2f1a7220 */ /* 0x000fe20000400000 */
[----:B------:R-:W-:Y:S01]  /*7200*/  F2FP.F16.F32.PACK_AB R11, R19, R14 ;  /* 0x0000000e130b723e */ /* 0x000fe200000000ff */
[C---:B------:R-:W-:Y:S01]  /*7210*/  FFMA R27, R49.reuse, R0, R27 ;  /* 0x00000000311b7223 */ /* 0x040fe2000000001b */
[C---:B------:R-:W-:Y:S01]  /*7220*/  FFMA R24, R49.reuse, R2, R24 ;  /* 0x0000000231187223 */ /* 0x040fe20000000018 */
[----:B------:R-:W-:Y:S02]  /*7230*/  HADD2.F32 R0, -RZ, R77.H1_H1 ;  /* 0x3000004dff007230 */ /* 0x000fe40000004100 */
[----:B------:R-:W-:Y:S01]  /*7240*/  FFMA R25, R49, R3, R25 ;  /* 0x0000000331197223 */ /* 0x000fe20000000019 */
[----:B------:R1:W-:Y:S01]  /*7250*/  STS.128 [R99+0x2010], R8 ;  /* 0x0020100863007388 */ /* 0x0003e20000000c00 */
[----:B------:R-:W-:Y:S01]  /*7260*/  FMUL R31, R47, R31 ;  /* 0x0000001f2f1f7220 */ /* 0x000fe20000400000 */
[--C-:B------:R-:W-:Y:S02]  /*7270*/  HADD2.F32 R2, -RZ, R78.reuse.H0_H0 ;  /* 0x2000004eff027230 */ /* 0x100fe40000004100 */
[----:B------:R-:W-:Y:S01]  /*7280*/  FFMA R26, R49, R4, R26 ;  /* 0x00000004311a7223 */ /* 0x000fe2000000001a */
[----:B------:R-:W-:Y:S02]  /*7290*/  HADD2.F32 R3, -RZ, R78.H1_H1 ;  /* 0x3000004eff037230 */ /* 0x000fe40000004100 */
[----:B------:R-:W-:Y:S01]  /*72a0*/  FMUL R29, R47, R33 ;  /* 0x000000212f1d7220 */ /* 0x000fe20000400000 */
[--C-:B------:R-:W-:Y:S01]  /*72b0*/  HADD2.F32 R4, -RZ, R79.reuse.H0_H0 ;  /* 0x2000004fff047230 */ /* 0x100fe20000004100 */
[----:B------:R-:W-:Y:S01]  /*72c0*/  F2FP.F16.F32.PACK_AB R16, R17, R16 ;  /* 0x000000101110723e */ /* 0x000fe200000000ff */
[----:B------:R-:W-:Y:S01]  /*72d0*/  FMUL R30, R47, R34 ;  /* 0x000000222f1e7220 */ /* 0x000fe20000400000 */
        /* <DEDUP_REMOVED lines=14> */
[----:B------:R-:W-:Y:S02]  /*73c0*/  F2FP.F16.F32.PACK_AB R27, R35, R30 ;  /* 0x0000001e231b723e */ /* 0x000fe400000000ff */
[----:B------:R-:W-:Y:S02]  /*73d0*/  LEA R0, R65, UR48, 0x3 ;  /* 0x0000003041007c11 */ /* 0x000fe4000f8e18ff */
[----:B------:R-:W-:Y:S01]  /*73e0*/  @P6 SHF.L.U32 R2, R97, 0x1f, RZ ;  /* 0x0000001f61026819 */ /* 0x000fe200000006ff */
        /* <DEDUP_REMOVED lines=9> */
[----:B------:R-:W-:Y:S02]  /*7480*/  UIADD3 UR8, UP0, UPT, UR52, 0x680, URZ ;  /* 0x0000068034087890 */ /* 0x000fe4000ff1e0ff */
[----:B------:R-:W-:Y:S02]  /*7490*/  UIADD3 UR5, UPT, UPT, UR41, 0x20, URZ ;  /* 0x0000002029057890 */ /* 0x000fe4000fffe0ff */
[----:B------:R-:W-:Y:S02]  /*74a0*/  UIADD3 UR4, UPT, UPT, UR48, 0x2200, URZ ;  /* 0x0000220030047890 */ /* 0x000fe4000fffe0ff */
[----:B------:R-:W-:Y:S01]  /*74b0*/  UIADD3.X UR9, UPT, UPT, URZ, UR53, URZ, UP0, !UPT ;  /* 0x00000035ff097290 */ /* 0x000fe200087fe4ff */
[----:B------:R-:W-:Y:S01]  /*74c0*/  UMOV UR6, UR42 ;  /* 0x0000002a00067c82 */ /* 0x000fe20008000000 */
[----:B------:R-:W-:Y:S07]  /*74d0*/  UMOV UR7, UR36 ;  /* 0x0000002400077c82 */ /* 0x000fee0008000000 */
[----:B------:R2:W-:Y:S01]  /*74e0*/  UTMASTG.3D [UR4], [UR8] ;  /* 0x00000004080073b5 */ /* 0x0005e20008010000 */
[----:B------:R0:W-:Y:S01]  /*74f0*/  UTMACMDFLUSH ;  /* 0x00000000000079b7 */ /* 0x0001e20000000000 */
[----:B--2---:R-:W-:Y:S04]  /*7500*/  DEPBAR.LE SB0, 0x1 ;  /* 0x000080400000791a */ /* 0x004fe80000000000 */
.L_x_116:
[----:B------:R-:W-:Y:S05]  /*7510*/  BSYNC.RECONVERGENT B0 ;  /* 0x0000000000007941 */ /* 0x000fea0003800200 */
.L_x_115:
[----:B------:R-:W-:Y:S01]  /*7520*/  BAR.SYNC.DEFER_BLOCKING 0x1, 0x80 ;  /* 0x0042000000007b1d */ /* 0x000fe20000010000 */
[----:B------:R-:W-:Y:S04]  /*7530*/  UIADD3 UR40, UPT, UPT, UR51, 0x1, URZ ;  /* 0x0000000133287890 */ /* 0x000fe8000fffe0ff */
[----:B------:R-:W-:Y:S04]  /*7540*/  UISETP.NE.AND UP0, UPT, UR40, 0x4, UPT ;  /* 0x000000042800788c */ /* 0x000fe8000bf05270 */
[----:B------:R-:W-:Y:S01]  /*7550*/  USEL UR40, UR40, URZ, UP0 ;  /* 0x000000ff28287287 */ /* 0x000fe20008000000 */
[----:B------:R2:W-:Y:S01]  /*7560*/  @P6 SYNCS.ARRIVE.TRANS64.RED.A1T0 RZ, [R72+URZ], RZ ;  /* 0x000000ff48ff69a7 */ /* 0x0005e200081004ff */
[----:B------:R-:W-:Y:S01]  /*7570*/  BSSY B1, `(.L_x_117) ;  /* 0x0000017000017945 */ /* 0x000fe20003800000 */
[----:B------:R-:W4:Y:S02]  /*7580*/  @P6 SYNCS.PHASECHK.TRANS64.TRYWAIT P0, [R0+URZ+0x50], R2 ;  /* 0x00005002000065a7 */ /* 0x000f2400080011ff */
[----:B----4-:R-:W-:Y:S01]  /*7590*/  @P6 SEL R66, RZ, 0x1, !P0 ;  /* 0x00000001ff426807 */ /* 0x010fe20004000000 */
[----:B--2---:R-:W-:Y:S06]  /*75a0*/  @!P6 BRA `(.L_x_118) ;  /* 0x00000000004ce947 */ /* 0x004fec0003800000 */
        /* <DEDUP_REMOVED lines=9> */
[----:B------:R-:W-:Y:S04]  /*7640*/  SHF.L.U32 R6, R97, 0x1f, RZ ;  /* 0x0000001f61067819 */ /* 0x000fe800000006ff */
[----:B------:R-:W2:Y:S02]  /*7650*/  SYNCS.PHASECHK.TRANS64.TRYWAIT P0, [R0+URZ+0x50], R6 ;  /* 0x00005006000075a7 */ /* 0x000ea400080011ff */
[----:B--2---:R-:W-:Y:S05]  /*7660*/  @!P0 BRA `(.L_x_121) ;  /* 0x00000024007c8947 */ /* 0x004fea0003800000 */
.L_x_120:
[----:B------:R-:W-:Y:S05]  /*7670*/  BSYNC B0 ;  /* 0x0000000000007941 */ /* 0x000fea0003800000 */
.L_x_119:
[----:B------:R-:W-:Y:S02]  /*7680*/  ISETP.NE.AND P0, PT, R67, RZ, PT ;  /* 0x000000ff4300720c */ /* 0x000fe40003f05270 */
[----:B------:R-:W-:Y:S11]  /*7690*/  IADD3 R65, PT, PT, R65, 0x1, RZ ;  /* 0x0000000141417810 */ /* 0x000ff60007ffe0ff */
[----:B------:R4:W1:Y:S04]  /*76a0*/  @P0 LDS.128 R56, [R5] ;  /* 0x0000000005380984 */ /* 0x0008680000000c00 */
[----:B------:R4:W1:Y:S04]  /*76b0*/  @P0 LDS.128 R60, [R4+0x10] ;  /* 0x00001000043c0984 */ /* 0x0008680000000c00 */
[----:B------:R4:W1:Y:S04]  /*76c0*/  @P0 LDS.128 R68, [R3+0x20] ;  /* 0x0000200003440984 */ /* 0x0008680000000c00 */
[----:B------:R4:W1:Y:S02]  /*76d0*/  @P0 LDS.128 R76, [R2+0x30] ;  /* 0x00003000024c0984 */ /* 0x0008640000000c00 */
.L_x_118:
[----:B------:R-:W-:Y:S05]  /*76e0*/  BSYNC B1 ;  /* 0x0000000000017941 */ /* 0x000fea0003800000 */
.L_x_117:
        /* <DEDUP_REMOVED lines=21> */
.L_x_122:
        /* <DEDUP_REMOVED lines=146> */
.L_x_124:
[----:B------:R-:W-:Y:S05]  /*8160*/  BSYNC.RECONVERGENT B0 ;  /* 0x0000000000007941 */ /* 0x000fea0003800200 */
.L_x_123:
        /* <DEDUP_REMOVED lines=21> */
.L_x_128:
[----:B------:R-:W-:Y:S05]  /*82c0*/  BSYNC B0 ;  /* 0x0000000000007941 */ /* 0x000fea0003800000 */
.L_x_127:
[----:B------:R-:W-:Y:S11]  /*82d0*/  ISETP.NE.AND P0, PT, R67, RZ, PT ;  /* 0x000000ff4300720c */ /* 0x000ff60003f05270 */
[----:B------:R-:W-:Y:S02]  /*82e0*/  @!UPT UIADD3 URZ, UPT, UPT, URZ, URZ, URZ ;  /* 0x000000fffffff290 */ /* 0x000fe4000fffe0ff */
[----:B------:R4:W1:Y:S04]  /*82f0*/  @P0 LDS.128 R56, [R4] ;  /* 0x0000000004380984 */ /* 0x0008680000000c00 */
[----:B------:R4:W1:Y:S04]  /*8300*/  @P0 LDS.128 R60, [R3+0x10] ;  /* 0x00001000033c0984 */ /* 0x0008680000000c00 */
[----:B------:R4:W1:Y:S04]  /*8310*/  @P0 LDS.128 R68, [R2+0x20] ;  /* 0x0000200002440984 */ /* 0x0008680000000c00 */
[----:B------:R4:W1:Y:S02]  /*8320*/  @P0 LDS.128 R76, [R65+0x30] ;  /* 0x00003000414c0984 */ /* 0x0008640000000c00 */
.L_x_126:
[----:B------:R-:W-:Y:S05]  /*8330*/  BSYNC B1 ;  /* 0x0000000000017941 */ /* 0x000fea0003800000 */
.L_x_125:
        /* <DEDUP_REMOVED lines=21> */
.L_x_130:
[----:B------:R-:W-:Y:S01]  /*8490*/  ISETP.NE.AND P0, PT, R102, RZ, PT ;  /* 0x000000ff6600720c */ /* 0x000fe20003f05270 */
[----:B------:R-:W-:Y:S05]  /*84a0*/  WARPSYNC.ALL ;  /* 0x0000000000007948 */ /* 0x000fea0003800000 */
[----:B------:R-:W-:Y:S01]  /*84b0*/  R2UR UR4, R48 ;  /* 0x00000000300472ca */ /* 0x000fe200000e0000 */
[--C-:B-1----:R-:W-:Y:S01]  /*84c0*/  HADD2.F32 R0, -RZ, R56.reuse.H0_H0 ;  /* 0x20000038ff007230 */ /* 0x102fe20000004100 */
[----:B------:R-:W-:Y:S01]  /*84d0*/  R2UR UR5, R64 ;  /* 0x00000000400572ca */ /* 0x000fe200000e0000 */
[----:B----4-:R-:W-:Y:S01]  /*84e0*/  HADD2.F32 R2, -RZ, R56.H1_H1 ;  /* 0x30000038ff027230 */ /* 0x010fe20000004100 */
[----:B------:R-:W-:Y:S01]  /*84f0*/  BSSY.RECONVERGENT B0, `(.L_x_131) ;  /* 0x0000089000007945 */ /* 0x000fe20003800200 */
[--C-:B------:R-:W-:Y:S02]  /*8500*/  HADD2.F32 R3, -RZ, R57.reuse.H0_H0 ;  /* 0x20000039ff037230 */ /* 0x100fe40000004100 */
[----:B------:R-:W-:Y:S02]  /*8510*/  HADD2.F32 R48, -RZ, R57.H1_H1 ;  /* 0x30000039ff307230 */ /* 0x000fe40000004100 */
[--C-:B------:R-:W-:Y:S02]  /*8520*/  HADD2.F32 R50, -RZ, R58.reuse.H0_H0 ;  /* 0x2000003aff327230 */ /* 0x100fe40000004100 */
[----:B------:R-:W-:Y:S02]  /*8530*/  HADD2.F32 R51, -RZ, R58.H1_H1 ;  /* 0x3000003aff337230 */ /* 0x000fe40000004100 */
[----:B------:R-:W1:Y:S01]  /*8540*/  LDTM.x32 R4, tmem[UR4+0x60] ;  /* 0x00006004000479ee */ /* 0x000e6200082c0000 */
[----:B------:R-:W-:Y:S01]  /*8550*/  NOP ;  /* 0x0000000000007918 */ /* 0x000fe20000000000 */
[----:B------:R-:W-:Y:S01]  /*8560*/  UIADD3 UR5, UPT, UPT, UR5, 0xe0, URZ ;  /* 0x000000e005057890 */ /* 0x000fe2000fffe0ff */
[--C-:B------:R-:W-:Y:S02]  /*8570*/  HADD2.F32 R52, -RZ, R59.reuse.H0_H0 ;  /* 0x2000003bff347230 */ /* 0x100fe40000004100 */
[----:B------:R-:W-:Y:S01]  /*8580*/  HADD2.F32 R53, -RZ, R59.H1_H1 ;  /* 0x3000003bff357230 */ /* 0x000fe20000004100 */
[----:B------:R-:W-:Y:S01]  /*8590*/  UPRMT UR5, UR37, 0x654, UR5 ;  /* 0x0000065425057896 */ /* 0x000fe20008000005 */
[--C-:B------:R-:W-:Y:S02]  /*85a0*/  HADD2.F32 R54, -RZ, R60.reuse.H0_H0 ;  /* 0x2000003cff367230 */ /* 0x100fe40000004100 */
[----:B------:R-:W-:Y:S02]  /*85b0*/  HADD2.F32 R55, -RZ, R60.H1_H1 ;  /* 0x3000003cff377230 */ /* 0x000fe40000004100 */
[--C-:B------:R-:W-:Y:S02]  /*85c0*/  HADD2.F32 R56, -RZ, R61.reuse.H0_H0 ;  /* 0x2000003dff387230 */ /* 0x100fe40000004100 */
[----:B------:R-:W-:Y:S02]  /*85d0*/  HADD2.F32 R57, -RZ, R61.H1_H1 ;  /* 0x3000003dff397230 */ /* 0x000fe40000004100 */
[----:B-1----:R-:W-:Y:S01]  /*85e0*/  SYNCS.ARRIVE.TRANS64.RED.A1T0 RZ, [UR5], RZ ;  /* 0x000000ffffff79a7 */ /* 0x002fe20008100405 */
[--C-:B------:R-:W-:Y:S02]  /*85f0*/  HADD2.F32 R58, -RZ, R62.reuse.H0_H0 ;  /* 0x2000003eff3a7230 */ /* 0x100fe40000004100 */
[----:B------:R-:W-:Y:S02]  /*8600*/  HADD2.F32 R59, -RZ, R62.H1_H1 ;  /* 0x3000003eff3b7230 */ /* 0x000fe40000004100 */
[--C-:B------:R-:W-:Y:S02]  /*8610*/  HADD2.F32 R60, -RZ, R63.reuse.H0_H0 ;  /* 0x2000003fff3c7230 */ /* 0x100fe40000004100 */
[----:B------:R-:W-:Y:S02]  /*8620*/  HADD2.F32 R61, -RZ, R63.H1_H1 ;  /* 0x3000003fff3d7230 */ /* 0x000fe40000004100 */
[C---:B------:R-:W-:Y:S01]  /*8630*/  FMUL R4, R47.reuse, R4 ;  /* 0x000000042f047220 */ /* 0x040fe20000400000 */
[C---:B------:R-:W-:Y:S01]  /*8640*/  FMUL R5, R47.reuse, R5 ;  /* 0x000000052f057220 */ /* 0x040fe20000400000 */
[C---:B------:R-:W-:Y:S01]  /*8650*/  FMUL R6, R47.reuse, R6 ;  /* 0x000000062f067220 */ /* 0x040fe20000400000 */
[----:B------:R-:W-:Y:S01]  /*8660*/  FMUL R7, R47, R7 ;  /* 0x000000072f077220 */ /* 0x000fe20000400000 */
[C---:B------:R-:W-:Y:S01]  /*8670*/  FFMA R4, R49.reuse, R0, R4 ;  /* 0x0000000031047223 */ /* 0x040fe20000000004 */
[C---:B------:R-:W-:Y:S01]  /*8680*/  FFMA R5, R49.reuse, R2, R5 ;  /* 0x0000000231057223 */ /* 0x040fe20000000005 */
[C---:B------:R-:W-:Y:S01]  /*8690*/  FFMA R6, R49.reuse, R3, R6 ;  /* 0x0000000331067223 */ /* 0x040fe20000000006 */
[----:B------:R-:W-:Y:S01]  /*86a0*/  FFMA R7, R49, R48, R7 ;  /* 0x0000003031077223 */ /* 0x000fe20000000007 */
[C---:B------:R-:W-:Y:S01]  /*86b0*/  FMUL R8, R47.reuse, R8 ;  /* 0x000000082f087220 */ /* 0x040fe20000400000 */
[----:B------:R-:W-:Y:S01]  /*86c0*/  FMUL R9, R47, R9 ;  /* 0x000000092f097220 */ /* 0x000fe20000400000 */
[----:B------:R-:W-:Y:S01]  /*86d0*/  F2FP.F16.F32.PACK_AB R4, R5, R4 ;  /* 0x000000040504723e */ /* 0x000fe200000000ff */
[----:B------:R-:W-:Y:S01]  /*86e0*/  FMUL R0, R47, R10 ;  /* 0x0000000a2f007220 */ /* 0x000fe20000400000 */
[----:B------:R-:W-:Y:S01]  /*86f0*/  F2FP.F16.F32.PACK_AB R5, R7, R6 ;  /* 0x000000060705723e */ /* 0x000fe200000000ff */
[C---:B------:R-:W-:Y:S01]  /*8700*/  FFMA R8, R49.reuse, R50, R8 ;  /* 0x0000003231087223 */ /* 0x040fe20000000008 */
[C---:B------:R-:W-:Y:S01]  /*8710*/  FFMA R9, R49.reuse, R51, R9 ;  /* 0x0000003331097223 */ /* 0x040fe20000000009 */
[----:B------:R-:W-:Y:S01]  /*8720*/  FFMA R0, R49, R52, R0 ;  /* 0x0000003431007223 */ /* 0x000fe20000000000 */
[C---:B------:R-:W-:Y:S01]  /*8730*/  FMUL R2, R47.reuse, R11 ;  /* 0x0000000b2f027220 */ /* 0x040fe20000400000 */
[C---:B------:R-:W-:Y:S01]  /*8740*/  FMUL R3, R47.reuse, R12 ;  /* 0x0000000c2f037220 */ /* 0x040fe20000400000 */
[----:B------:R-:W-:Y:S01]  /*8750*/  FMUL R10, R47, R13 ;  /* 0x0000000d2f0a7220 */ /* 0x000fe20000400000 */
[----:B------:R-:W-:Y:S01]  /*8760*/  F2FP.F16.F32.PACK_AB R6, R9, R8 ;  /* 0x000000080906723e */ /* 0x000fe200000000ff */
[C---:B------:R-:W-:Y:S01]  /*8770*/  FFMA R2, R49.reuse, R53, R2 ;  /* 0x0000003531027223 */ /* 0x040fe20000000002 */
[C---:B------:R-:W-:Y:S01]  /*8780*/  FFMA R3, R49.reuse, R54, R3 ;  /* 0x0000003631037223 */ /* 0x040fe20000000003 */
[----:B------:R-:W-:Y:S01]  /*8790*/  FFMA R10, R49, R55, R10 ;  /* 0x00000037310a7223 */ /* 0x000fe2000000000a */
[C---:B------:R-:W-:Y:S01]  /*87a0*/  FMUL R11, R47.reuse, R14 ;  /* 0x0000000e2f0b7220 */ /* 0x040fe20000400000 */
[C---:B------:R-:W-:Y:S01]  /*87b0*/  FMUL R15, R47.reuse, R15 ;  /* 0x0000000f2f0f7220 */ /* 0x040fe20000400000 */
[C---:B------:R-:W-:Y:S01]  /*87c0*/  FMUL R12, R47.reuse, R16 ;  /* 0x000000102f0c7220 */ /* 0x040fe20000400000 */
[----:B------:R-:W-:Y:S01]  /*87d0*/  FMUL R13, R47, R17 ;  /* 0x000000112f0d7220 */ /* 0x000fe20000400000 */
[----:B------:R-:W-:Y:S01]  /*87e0*/  FFMA R11, R49, R56, R11 ;  /* 0x00000038310b7223 */ /* 0x000fe2000000000b */
[----:B------:R-:W-:Y:S01]  /*87f0*/  FMUL R14, R47, R18 ;  /* 0x000000122f0e7220 */ /* 0x000fe20000400000 */
[----:B------:R-:W-:Y:S01]  /*8800*/  FFMA R15, R49, R57, R15 ;  /* 0x00000039310f7223 */ /* 0x000fe2000000000f */
[--C-:B------:R-:W-:Y:S02]  /*8810*/  HADD2.F32 R62, -RZ, R68.reuse.H0_H0 ;  /* 0x20000044ff3e7230 */ /* 0x100fe40000004100 */
[----:B------:R-:W-:Y:S01]  /*8820*/  FMUL R19, R47, R19 ;  /* 0x000000132f137220 */ /* 0x000fe20000400000 */
[----:B------:R-:W-:Y:S01]  /*8830*/  F2FP.F16.F32.PACK_AB R7, R2, R0 ;  /* 0x000000000207723e */ /* 0x000fe200000000ff */
[----:B------:R-:W-:Y:S01]  /*8840*/  FFMA R12, R49, R58, R12 ;  /* 0x0000003a310c7223 */ /* 0x000fe2000000000c */
[----:B------:R-:W-:Y:S02]  /*8850*/  HADD2.F32 R63, -RZ, R68.H1_H1 ;  /* 0x30000044ff3f7230 */ /* 0x000fe40000004100 */
[----:B------:R-:W-:Y:S01]  /*8860*/  FMUL R16, R47, R20 ;  /* 0x000000142f107220 */ /* 0x000fe20000400000 */
[----:B------:R-:W-:Y:S01]  /*8870*/  FFMA R13, R49, R59, R13 ;  /* 0x0000003b310d7223 */ /* 0x000fe2000000000d */
[----:B------:R1:W-:Y:S01]  /*8880*/  STS.128 [R100+0x6000], R4 ;  /* 0x0060000464007388 */ /* 0x0003e20000000c00 */
[--C-:B------:R-:W-:Y:S02]  /*8890*/  HADD2.F32 R64, -RZ, R69.reuse.H0_H0 ;  /* 0x20000045ff407230 */ /* 0x100fe40000004100 */
[----:B------:R-:W-:Y:S01]  /*88a0*/  FMUL R17, R47, R21 ;  /* 0x000000152f117220 */ /* 0x000fe20000400000 */
[----:B------:R-:W-:Y:S01]  /*88b0*/  FFMA R14, R49, R60, R14 ;  /* 0x0000003c310e7223 */ /* 0x000fe2000000000e */
[----:B------:R-:W-:Y:S02]  /*88c0*/  HADD2.F32 R65, -RZ, R69.H1_H1 ;  /* 0x30000045ff417230 */ /* 0x000fe40000004100 */
[----:B------:R-:W-:Y:S01]  /*88d0*/  FMUL R18, R47, R22 ;  /* 0x000000162f127220 */ /* 0x000fe20000400000 */
[----:B------:R-:W-:Y:S01]  /*88e0*/  FFMA R19, R49, R61, R19 ;  /* 0x0000003d31137223 */ /* 0x000fe20000000013 */
        /* <DEDUP_REMOVED lines=11> */
[----:B------:R-:W-:Y:S01]  /*89a0*/  F2FP.F16.F32.PACK_AB R8, R10, R3 ;  /* 0x000000030a08723e */ /* 0x000fe200000000ff */
[----:B------:R-:W-:Y:S01]  /*89b0*/  FFMA R23, R49, R65, R23 ;  /* 0x0000004131177223 */ /* 0x000fe20000000017 */
[----:B------:R-:W-:Y:S01]  /*89c0*/  F2FP.F16.F32.PACK_AB R9, R15, R11 ;  /* 0x0000000b0f09723e */ /* 0x000fe200000000ff */
[--C-:B------:R-:W-:Y:S02]  /*89d0*/  HADD2.F32 R70, -RZ, R76.reuse.H0_H0 ;  /* 0x2000004cff467230 */ /* 0x100fe40000004100 */
[----:B------:R-:W-:Y:S01]  /*89e0*/  FMUL R27, R47, R27 ;  /* 0x0000001b2f1b7220 */ /* 0x000fe20000400000 */
[----:B------:R-:W-:Y:S01]  /*89f0*/  F2FP.F16.F32.PACK_AB R10, R13, R12 ;  /* 0x0000000c0d0a723e */ /* 0x000fe200000000ff */
[----:B------:R-:W-:Y:S01]  /*8a00*/  FFMA R20, R49, R66, R20 ;  /* 0x0000004231147223 */ /* 0x000fe20000000014 */
[----:B------:R-:W-:Y:S01]  /*8a10*/  F2FP.F16.F32.PACK_AB R11, R19, R14 ;  /* 0x0000000e130b723e */ /* 0x000fe200000000ff */
[----:B------:R-:W-:Y:S02]  /*8a20*/  HADD2.F32 R71, -RZ, R76.H1_H1 ;  /* 0x3000004cff477230 */ /* 0x000fe40000004100 */
[----:B------:R-:W-:Y:S01]  /*8a30*/  FMUL R24, R47, R28 ;  /* 0x0000001c2f187220 */ /* 0x000fe20000400000 */
[----:B------:R-:W-:Y:S01]  /*8a40*/  FFMA R21, R49, R67, R21 ;  /* 0x0000004331157223 */ /* 0x000fe20000000015 */
[--C-:B------:R-:W-:Y:S01]  /*8a50*/  HADD2.F32 R72, -RZ, R77.reuse.H0_H0 ;  /* 0x2000004dff487230 */ /* 0x100fe20000004100 */
[----:B------:R1:W-:Y:S01]  /*8a60*/  STS.128 [R99+0x6010], R8 ;  /* 0x0060100863007388 */ /* 0x0003e20000000c00 */
        /* <DEDUP_REMOVED lines=49> */
.L_x_132:
[----:B------:R-:W-:Y:S05]  /*8d80*/  BSYNC.RECONVERGENT B0 ;  /* 0x0000000000007941 */ /* 0x000fea0003800200 */
.L_x_131:
[----:B------:R-:W-:Y:S01]  /*8d90*/  BAR.SYNC.DEFER_BLOCKING 0x1, 0x80 ;  /* 0x0042000000007b1d */ /* 0x000fe20000010000 */
[----:B------:R-:W-:Y:S01]  /*8da0*/  UISETP.NE.AND UP0, UPT, UR49, -0x4, UPT ;  /* 0xfffffffc3100788c */ /* 0x000fe2000bf05270 */
[----:B------:R-:W-:Y:S08]  /*8db0*/  IADD3 R45, PT, PT, R45, 0x1, RZ ;  /* 0x000000012d2d7810 */ /* 0x000ff00007ffe0ff */
[----:B------:R-:W-:Y:S05]  /*8dc0*/  BRA.U !UP0, `(.L_x_133) ;  /* 0x0000000108287547 */ /* 0x000fea000b800000 */
[----:B------:R-:W-:Y:S01]  /*8dd0*/  ISETP.NE.AND P0, PT, R107, RZ, PT ;  /* 0x000000ff6b00720c */ /* 0x000fe20003f05270 */
[----:B------:R-:W-:Y:S01]  /*8de0*/  IMAD.U32 R2, RZ, RZ, UR51 ;  /* 0x00000033ff027e24 */ /* 0x000fe2000f8e00ff */
[----:B------:R-:W-:Y:S01]  /*8df0*/  UIADD3 UR51, UPT, UPT, UR51, 0x1, URZ ;  /* 0x0000000133337890 */ /* 0x000fe2000fffe0ff */
[----:B------:R-:W-:Y:S03]  /*8e00*/  IMAD.U32 R0, RZ, RZ, UR37 ;  /* 0x00000025ff007e24 */ /* 0x000fe6000f8e00ff */
[----:B------:R-:W-:Y:S04]  /*8e10*/  UISETP.NE.AND UP0, UPT, UR51, 0x4, UPT ;  /* 0x000000043300788c */ /* 0x000fe8000bf05270 */
[----:B------:R-:W-:Y:S03]  /*8e20*/  USEL UR51, UR51, URZ, UP0 ;  /* 0x000000ff33337287 */ /* 0x000fe60008000000 */
[----:B------:R-:W-:Y:S05]  /*8e30*/  @P0 LEA R2, R2, UR48, 0x3 ;  /* 0x0000003002020c11 */ /* 0x000fea000f8e18ff */
[----:B------:R-:W-:Y:S05]  /*8e40*/  @P0 VIADD R2, R2, 0x70 ;  /* 0x0000007002020836 */ /* 0x000fea0000000000 */
[----:B------:R-:W-:Y:S04]  /*8e50*/  @P0 PRMT R0, R0, 0x654, R2 ;  /* 0x0000065400000816 */ /* 0x000fe80000000002 */
[----:B------:R2:W-:Y:S03]  /*8e60*/  @P0 SYNCS.ARRIVE.TRANS64.RED.A1T0 RZ, [R0+URZ], RZ ;  /* 0x000000ff00ff09a7 */ /* 0x0005e600081004ff */
.L_x_133:
[----:B------:R-:W-:Y:S01]  /*8e70*/  ISETP.NE.AND P2, PT, R103, RZ, PT ;  /* 0x000000ff6700720c */ /* 0x000fe20003f45270 */
[----:B------:R-:W-:Y:S01]  /*8e80*/  UIADD3 UR49, UPT, UPT, UR49, 0x4, URZ ;  /* 0x0000000431317890 */ /* 0x000fe2000fffe0ff */
[----:B------:R-:W-:Y:S01]  /*8e90*/  ISETP.NE.AND P0, PT, R105, 0x2, PT ;  /* 0x000000026900780c */ /* 0x000fe20003f05270 */
[----:B------:R-:W-:Y:S01]  /*8ea0*/  IMAD.IADD R20, R43, 0x1, R86 ;  /* 0x000000012b147824 */ /* 0x000fe200078e0256 */
[----:B------:R-:W-:Y:S01]  /*8eb0*/  ISETP.NE.AND P1, PT, R45, 0x4, PT ;  /* 0x000000042d00780c */ /* 0x000fe20003f25270 */
[----:B------:R-:W-:Y:S01]  /*8ec0*/  IMAD.IADD R21, R44, 0x1, R87 ;  /* 0x000000012c157824 */ /* 0x000fe200078e0257 */
[----:B------:R-:W-:Y:S02]  /*8ed0*/  SEL R2, RZ, 0x1, P0 ;  /* 0x00000001ff027807 */ /* 0x000fe40000000000 */
[----:B--2---:R-:W-:Y:S02]  /*8ee0*/  SEL R0, RZ, 0x1, P1 ;  /* 0x00000001ff007807 */ /* 0x004fe40000800000 */
[----:B------:R-:W-:Y:S02]  /*8ef0*/  LOP3.LUT R95, R95, R2, RZ, 0x3c, !PT ;  /* 0x000000025f5f7212 */ /* 0x000fe400078e3cff */
[----:B------:R-:W-:Y:S02]  /*8f00*/  LOP3.LUT R96, R96, R0, RZ, 0x3c, !PT ;  /* 0x0000000060607212 */ /* 0x000fe400078e3cff */
[----:B------:R-:W-:Y:S02]  /*8f10*/  @P2 R2UR UR36, R94 ;  /* 0x000000005e2422ca */ /* 0x000fe400000e0000 */
[----:B------:R-:W-:Y:S02]  /*8f20*/  SEL R105, R105, RZ, P0 ;  /* 0x000000ff69697207 */ /* 0x000fe40000000000 */
[----:B------:R-:W-:Y:S01]  /*8f30*/  SEL R45, R45, RZ, P1 ;  /* 0x000000ff2d2d7207 */ /* 0x000fe20000800000 */
[----:B------:R-:W-:Y:S10]  /*8f40*/  @P2 BRA `(.L_x_134) ;  /* 0xffffffc000502947 */ /* 0x000ff4000383ffff */
[----:B------:R-:W-:-:S09]  /*8f50*/  UISETP.NE.AND UP0, UPT, UR50, URZ, UPT ;  /* 0x000000ff3200728c */ /* 0x000fd2000bf05270 */
[----:B------:R-:W-:Y:S05]  /*8f60*/  BRA.U !UP0, `(.L_x_135) ;  /* 0x0000000108487547 */ /* 0x000fea000b800000 */
[----:B------:R-:W2:Y:S02]  /*8f70*/  LDCU.64 UR4, c[0x0][0x890] ;  /* 0x00011200ff0477ac */ /* 0x000ea40008000a00 */
[----:B--2---:R-:W-:-:S04]  /*8f80*/  UISETP.NE.U32.AND UP0, UPT, UR4, URZ, UPT ;  /* 0x000000ff0400728c */ /* 0x004fc8000bf05070 */
[----:B------:R-:W-:-:S09]  /*8f90*/  UISETP.NE.AND.EX UP0, UPT, UR5, URZ, UPT, UP0 ;  /* 0x000000ff0500728c */ /* 0x000fd2000bf05300 */
[----:B------:R-:W-:Y:S05]  /*8fa0*/  BRA.U UP0, `(.L_x_136) ;  /* 0x00000001000c7547 */ /* 0x000fea000b800000 */
[----:B------:R-:W-:-:S13]  /*8fb0*/  FSETP.NEU.AND P0, PT, R49, RZ, PT ;  /* 0x000000ff3100720b */ /* 0x000fda0003f0d000 */
[----:B------:R-:W-:Y:S05]  /*8fc0*/  @!P0 EXIT ;  /* 0x000000000000894d */ /* 0x000fea0003800000 */
[----:B------:R-:W-:Y:S05]  /*8fd0*/  BRA `(.L_x_135) ;  /* 0x00000000002c7947 */ /* 0x000fea0003800000 */
.L_x_136:
[----:B------:R-:W-:Y:S01]  /*8fe0*/  ISETP.NE.AND P0, PT, R104, RZ, PT ;  /* 0x000000ff6800720c */ /* 0x000fe20003f05270 */
[----:B------:R-:W-:-:S12]  /*8ff0*/  BSSY.RECONVERGENT B0, `(.L_x_135) ;  /* 0x0000009000007945 */ /* 0x000fd80003800200 */
[----:B------:R-:W-:Y:S05]  /*9000*/  @P0 BRA `(.L_x_137) ;  /* 0x0000000000140947 */ /* 0x000fea0003800000 */
[----:B------:R-:W2:Y:S02]  /*9010*/  LDCU.64 UR4, c[0x0][0x888] ;  /* 0x00011100ff0477ac */ /* 0x000ea40008000a00 */
[----:B--2---:R-:W-:-:S04]  /*9020*/  ISETP.NE.U32.AND P0, PT, RZ, UR4, PT ;  /* 0x00000004ff007c0c */ /* 0x004fc8000bf05070 */
[----:B------:R-:W-:-:S13]  /*9030*/  ISETP.NE.AND.EX P0, PT, RZ, UR5, PT, P0 ;  /* 0x00000005ff007c0c */ /* 0x000fda000bf05300 */
[----:B------:R-:W-:Y:S05]  /*9040*/  @!P0 EXIT ;  /* 0x000000000000894d */ /* 0x000fea0003800000 */
[----:B------:R-:W-:Y:S05]  /*9050*/  BRA `(.L_x_138) ;  /* 0x0000000000087947 */ /* 0x000fea0003800000 */
.L_x_137:
[----:B------:R-:W-:-:S13]  /*9060*/  FSETP.NEU.AND P0, PT, R49, RZ, PT ;  /* 0x000000ff3100720b */ /* 0x000fda0003f0d000 */
[----:B------:R-:W-:Y:S05]  /*9070*/  @!P0 EXIT ;  /* 0x000000000000894d */ /* 0x000fea0003800000 */
.L_x_138:
[----:B------:R-:W-:Y:S05]  /*9080*/  BSYNC.RECONVERGENT B0 ;  /* 0x0000000000007941 */ /* 0x000fea0003800200 */
.L_x_135:
[----:B------:R-:W-:Y:S01]  /*9090*/  ULEA UR4, UR51, UR48, 0x3 ;  /* 0x0000003033047291 */ /* 0x000fe2000f8e18ff */
[----:B------:R-:W-:-:S04]  /*90a0*/  DEPBAR.LE SB0, 0x0 ;  /* 0x000080000000791a */ /* 0x000fc80000000000 */
[----:B------:R-:W-:-:S04]  /*90b0*/  UIADD3 UR4, UPT, UPT, UR4, 0x70, URZ ;  /* 0x0000007004047890 */ /* 0x000fc8000fffe0ff */
[----:B------:R-:W-:-:S09]  /*90c0*/  UPRMT UR4, UR37, 0x654, UR4 ;  /* 0x0000065425047896 */ /* 0x000fd20008000004 */
[----:B------:R-:W-:Y:S01]  /*90d0*/  SYNCS.ARRIVE.TRANS64.RED.A1T0 RZ, [UR4], RZ ;  /* 0x000000ffffff79a7 */ /* 0x000fe20008100404 */
[----:B------:R-:W-:Y:S05]  /*90e0*/  EXIT ;  /* 0x000000000000794d */ /* 0x000fea0003800000 */
.L_x_24:
[----:B--2---:R2:W4:Y:S02]  /*90f0*/  SYNCS.PHASECHK.TRANS64.TRYWAIT P0, [R2+URZ+0x110], R3 ;  /* 0x00011003020075a7 */ /* 0x00452400080011ff */
[----:B----4-:R-:W-:Y:S05]  /*9100*/  @!P0 NANOSLEEP.SYNCS 0x989680 ;  /* 0x009896800000895d */ /* 0x010fea0003900000 */
[----:B------:R-:W4:Y:S02]  /*9110*/  @!P0 SYNCS.PHASECHK.TRANS64 P0, [R2+URZ+0x110], R3 ;  /* 0x00011003020085a7 */ /* 0x000f2400080010ff */
[----:B----4-:R-:W-:Y:S05]  /*9120*/  @!P0 BRA `(.L_x_24) ;  /* 0xfffffffc00f08947 */ /* 0x010fea000383ffff */
[----:B------:R-:W-:Y:S05]  /*9130*/  BRA `(.L_x_139) ;  /* 0xffffff8400b87947 */ /* 0x000fea000383ffff */
.L_x_27:
[----:B-1----:R-:W-:-:S07]  /*9140*/  MOV R2, UR33 ;  /* 0x0000002100027c02 */ /* 0x002fce0008000f00 */
.L_x_140:
[----:B-1----:R1:W2:Y:S02]  /*9150*/  SYNCS.PHASECHK.TRANS64.TRYWAIT P0, [R2+URZ+0x28], R4 ;  /* 0x00002804020075a7 */ /* 0x0022a400080011ff */
[----:B--2---:R-:W-:Y:S05]  /*9160*/  @!P0 NANOSLEEP.SYNCS 0x989680 ;  /* 0x009896800000895d */ /* 0x004fea0003900000 */
[----:B------:R-:W2:Y:S02]  /*9170*/  @!P0 SYNCS.PHASECHK.TRANS64 P0, [R2+URZ+0x28], R4 ;  /* 0x00002804020085a7 */ /* 0x000ea400080010ff */
[----:B--2---:R-:W-:Y:S05]  /*9180*/  @!P0 BRA `(.L_x_140) ;  /* 0xfffffffc00f08947 */ /* 0x004fea000383ffff */
[----:B------:R-:W-:Y:S05]  /*9190*/  BRA `(.L_x_26) ;  /* 0xffffff88000c7947 */ /* 0x000fea000383ffff */
.L_x_34:
[----:B-1----:R-:W-:-:S07]  /*91a0*/  MOV R2, UR25 ;  /* 0x0000001900027c02 */ /* 0x002fce0008000f00 */
.L_x_141:
[----:B-1----:R1:W2:Y:S02]  /*91b0*/  SYNCS.PHASECHK.TRANS64.TRYWAIT P0, [R2+URZ+0x28], R4 ;  /* 0x00002804020075a7 */ /* 0x0022a400080011ff */
[----:B--2---:R-:W-:Y:S05]  /*91c0*/  @!P0 NANOSLEEP.SYNCS 0x989680 ;  /* 0x009896800000895d */ /* 0x004fea0003900000 */
[----:B------:R-:W2:Y:S02]  /*91d0*/  @!P0 SYNCS.PHASECHK.TRANS64 P0, [R2+URZ+0x28], R4 ;  /* 0x00002804020085a7 */ /* 0x000ea400080010ff */
[----:B--2---:R-:W-:Y:S05]  /*91e0*/  @!P0 BRA `(.L_x_141) ;  /* 0xfffffffc00f08947 */ /* 0x004fea000383ffff */
[----:B------:R-:W-:Y:S05]  /*91f0*/  BRA `(.L_x_33) ;  /* 0xffffff8800e47947 */ /* 0x000fea000383ffff */
.L_x_39:
[----:B-1----:R1:W2:Y:S02]  /*9200*/  SYNCS.PHASECHK.TRANS64.TRYWAIT P0, [R2+URZ+0xa0], R3 ;  /* 0x0000a003020075a7 */ /* 0x0022a400080011ff */
[----:B--2---:R-:W-:Y:S05]  /*9210*/  @!P0 NANOSLEEP.SYNCS 0x989680 ;  /* 0x009896800000895d */ /* 0x004fea0003900000 */
[----:B------:R-:W2:Y:S02]  /*9220*/  @!P0 SYNCS.PHASECHK.TRANS64 P0, [R2+URZ+0xa0], R3 ;  /* 0x0000a003020085a7 */ /* 0x000ea400080010ff */
[----:B--2---:R-:W-:Y:S05]  /*9230*/  @!P0 BRA `(.L_x_39) ;  /* 0xfffffffc00f08947 */ /* 0x004fea000383ffff */
[----:B------:R-:W-:Y:S05]  /*9240*/  BRA `(.L_x_142) ;  /* 0xffffff8c00a07947 */ /* 0x000fea000383ffff */
.L_x_43:
[----:B---3--:R-:W-:-:S07]  /*9250*/  MOV R0, UR4 ;  /* 0x0000000400007c02 */ /* 0x008fce0008000f00 */
.L_x_143:
[----:B-1----:R1:W2:Y:S02]  /*9260*/  SYNCS.PHASECHK.TRANS64.TRYWAIT P0, [R0+URZ], R2 ;  /* 0x00000002000075a7 */ /* 0x0022a400080011ff */
[----:B--2---:R-:W-:Y:S05]  /*9270*/  @!P0 NANOSLEEP.SYNCS 0x989680 ;  /* 0x009896800000895d */ /* 0x004fea0003900000 */
[----:B------:R-:W2:Y:S02]  /*9280*/  @!P0 SYNCS.PHASECHK.TRANS64 P0, [R0+URZ], R2 ;  /* 0x00000002000085a7 */ /* 0x000ea400080010ff */
[----:B--2---:R-:W-:Y:S05]  /*9290*/  @!P0 BRA `(.L_x_143) ;  /* 0xfffffffc00f08947 */ /* 0x004fea000383ffff */
[----:B------:R-:W-:Y:S05]  /*92a0*/  BRA `(.L_x_144) ;  /* 0xffffff9400107947 */ /* 0x000fea000383ffff */
.L_x_44:
[----:B---3--:R-:W-:-:S07]  /*92b0*/  MOV R0, UR4 ;  /* 0x0000000400007c02 */ /* 0x008fce0008000f00 */
.L_x_145:
[----:B-1----:R1:W2:Y:S02]  /*92c0*/  SYNCS.PHASECHK.TRANS64.TRYWAIT P0, [R0+URZ], R3 ;  /* 0x00000003000075a7 */ /* 0x0022a400080011ff */
[----:B--2---:R-:W-:Y:S05]  /*92d0*/  @!P0 NANOSLEEP.SYNCS 0x989680 ;  /* 0x009896800000895d */ /* 0x004fea0003900000 */
[----:B------:R-:W2:Y:S02]  /*92e0*/  @!P0 SYNCS.PHASECHK.TRANS64 P0, [R0+URZ], R3 ;  /* 0x00000003000085a7 */ /* 0x000ea400080010ff */
[----:B--2---:R-:W-:Y:S05]  /*92f0*/  @!P0 BRA `(.L_x_145) ;  /* 0xfffffffc00f08947 */ /* 0x004fea000383ffff */
[----:B------:R-:W-:Y:S05]  /*9300*/  BRA `(.L_x_146) ;  /* 0xffffff94001c7947 */ /* 0x000fea000383ffff */
.L_x_45:
[----:B---3--:R-:W-:-:S07]  /*9310*/  MOV R0, UR4 ;  /* 0x0000000400007c02 */ /* 0x008fce0008000f00 */
.L_x_147:
[----:B-1----:R1:W2:Y:S02]  /*9320*/  SYNCS.PHASECHK.TRANS64.TRYWAIT P0, [R0+URZ], R3 ;  /* 0x00000003000075a7 */ /* 0x0022a400080011ff */
[----:B--2---:R-:W-:Y:S05]  /*9330*/  @!P0 NANOSLEEP.SYNCS 0x989680 ;  /* 0x009896800000895d */ /* 0x004fea0003900000 */
[----:B------:R-:W2:Y:S02]  /*9340*/  @!P0 SYNCS.PHASECHK.TRANS64 P0, [R0+URZ], R3 ;  /* 0x00000003000085a7 */ /* 0x000ea400080010ff */
[----:B--2---:R-:W-:Y:S05]  /*9350*/  @!P0 BRA `(.L_x_147) ;  /* 0xfffffffc00f08947 */ /* 0x004fea000383ffff */
[----:B------:R-:W-:Y:S05]  /*9360*/  BRA `(.L_x_148) ;  /* 0xffffff9400287947 */ /* 0x000fea000383ffff */
.L_x_46:
[----:B---3--:R-:W-:-:S07]  /*9370*/  MOV R0, UR4 ;  /* 0x0000000400007c02 */ /* 0x008fce0008000f00 */
.L_x_149:
[----:B-1----:R1:W2:Y:S02]  /*9380*/  SYNCS.PHASECHK.TRANS64.TRYWAIT P0, [R0+URZ], R3 ;  /* 0x00000003000075a7 */ /* 0x0022a400080011ff */
[----:B--2---:R-:W-:Y:S05]  /*9390*/  @!P0 NANOSLEEP.SYNCS 0x989680 ;  /* 0x009896800000895d */ /* 0x004fea0003900000 */
[----:B------:R-:W2:Y:S02]  /*93a0*/  @!P0 SYNCS.PHASECHK.TRANS64 P0, [R0+URZ], R3 ;  /* 0x00000003000085a7 */ /* 0x000ea400080010ff */
[----:B--2---:R-:W-:Y:S05]  /*93b0*/  @!P0 BRA `(.L_x_149) ;  /* 0xfffffffc00f08947 */ /* 0x004fea000383ffff */
[----:B------:R-:W-:Y:S05]  /*93c0*/  BRA `(.L_x_150) ;  /* 0xffffff9400347947 */ /* 0x000fea000383ffff */
.L_x_49:
[----:B-1----:R1:W2:Y:S02]  /*93d0*/  SYNCS.PHASECHK.TRANS64.TRYWAIT P0, [R0+URZ+0x100], R4 ;  /* 0x00010004000075a7 */ /* 0x0022a400080011ff */
[----:B--2---:R-:W-:Y:S05]  /*93e0*/  @!P0 NANOSLEEP.SYNCS 0x989680 ;  /* 0x009896800000895d */ /* 0x004fea0003900000 */
[----:B------:R-:W2:Y:S02]  /*93f0*/  @!P0 SYNCS.PHASECHK.TRANS64 P0, [R0+URZ+0x100], R4 ;  /* 0x00010004000085a7 */ /* 0x000ea400080010ff */
[----:B--2---:R-:W-:Y:S05]  /*9400*/  @!P0 BRA `(.L_x_49) ;  /* 0xfffffffc00f08947 */ /* 0x004fea000383ffff */
[----:B------:R-:W-:Y:S05]  /*9410*/  BRA `(.L_x_151) ;  /* 0xffffff9400947947 */ /* 0x000fea000383ffff */
.L_x_50:
[----:B------:R-:W-:-:S07]  /*9420*/  MOV R0, UR5 ;  /* 0x0000000500007c02 */ /* 0x000fce0008000f00 */
.L_x_152:
[----:B-1----:R1:W2:Y:S02]  /*9430*/  SYNCS.PHASECHK.TRANS64.TRYWAIT P0, [R0+URZ+0xb0], R5 ;  /* 0x0000b005000075a7 */ /* 0x0022a400080011ff */
[----:B--2---:R-:W-:Y:S05]  /*9440*/  @!P0 NANOSLEEP.SYNCS 0x989680 ;  /* 0x009896800000895d */ /* 0x004fea0003900000 */
[----:B------:R-:W2:Y:S02]  /*9450*/  @!P0 SYNCS.PHASECHK.TRANS64 P0, [R0+URZ+0xb0], R5 ;  /* 0x0000b005000085a7 */ /* 0x000ea400080010ff */
[----:B--2---:R-:W-:Y:S05]  /*9460*/  @!P0 BRA `(.L_x_152) ;  /* 0xfffffffc00f08947 */ /* 0x004fea000383ffff */
[----:B------:R-:W-:Y:S05]  /*9470*/  BRA `(.L_x_153) ;  /* 0xffffff9400a47947 */ /* 0x000fea000383ffff */
.L_x_51:
[----:B-1----:R1:W2:Y:S02]  /*9480*/  SYNCS.PHASECHK.TRANS64.TRYWAIT P1, [R0+URZ+0xa0], R4 ;  /* 0x0000a004000075a7 */ /* 0x0022a400080211ff */
[----:B--2---:R-:W-:Y:S05]  /*9490*/  @!P1 NANOSLEEP.SYNCS 0x989680 ;  /* 0x009896800000995d */ /* 0x004fea0003900000 */
[----:B------:R-:W2:Y:S02]  /*94a0*/  @!P1 SYNCS.PHASECHK.TRANS64 P1, [R0+URZ+0xa0], R4 ;  /* 0x0000a004000095a7 */ /* 0x000ea400080210ff */
[----:B--2---:R-:W-:Y:S05]  /*94b0*/  @!P1 BRA `(.L_x_51) ;  /* 0xfffffffc00f09947 */ /* 0x004fea000383ffff */
[----:B------:R-:W-:Y:S05]  /*94c0*/  BRA `(.L_x_154) ;  /* 0xffffff9400d47947 */ /* 0x000fea000383ffff */
.L_x_54:
[----:B------:R-:W-:-:S07]  /*94d0*/  MOV R0, UR5 ;  /* 0x0000000500007c02 */ /* 0x000fce0008000f00 */
.L_x_155:
[----:B-1----:R1:W2:Y:S02]  /*94e0*/  SYNCS.PHASECHK.TRANS64.TRYWAIT P0, [R0+URZ+0xb0], R2 ;  /* 0x0000b002000075a7 */ /* 0x0022a400080011ff */
[----:B--2---:R-:W-:Y:S05]  /*94f0*/  @!P0 NANOSLEEP.SYNCS 0x989680 ;  /* 0x009896800000895d */ /* 0x004fea0003900000 */
[----:B------:R-:W2:Y:S02]  /*9500*/  @!P0 SYNCS.PHASECHK.TRANS64 P0, [R0+URZ+0xb0], R2 ;  /* 0x0000b002000085a7 */ /* 0x000ea400080010ff */
[----:B--2---:R-:W-:Y:S05]  /*9510*/  @!P0 BRA `(.L_x_155) ;  /* 0xfffffffc00f08947 */ /* 0x004fea000383ffff */
[----:B------:R-:W-:Y:S05]  /*9520*/  BRA `(.L_x_53) ;  /* 0xffffff9800287947 */ /* 0x000fea000383ffff */
.L_x_61:
[----:B-1----:R1:W2:Y:S02]  /*9530*/  SYNCS.PHASECHK.TRANS64.TRYWAIT P1, [R0+URZ+0xa0], R2 ;  /* 0x0000a002000075a7 */ /* 0x0022a400080211ff */
[----:B--2---:R-:W-:Y:S05]  /*9540*/  @!P1 NANOSLEEP.SYNCS 0x989680 ;  /* 0x009896800000995d */ /* 0x004fea0003900000 */
[----:B------:R-:W2:Y:S02]  /*9550*/  @!P1 SYNCS.PHASECHK.TRANS64 P1, [R0+URZ+0xa0], R2 ;  /* 0x0000a002000095a7 */ /* 0x000ea400080210ff */
[----:B--2---:R-:W-:Y:S05]  /*9560*/  @!P1 BRA `(.L_x_61) ;  /* 0xfffffffc00f09947 */ /* 0x004fea000383ffff */
[----:B------:R-:W-:Y:S05]  /*9570*/  BRA `(.L_x_156) ;  /* 0xffffff9c009c7947 */ /* 0x000fea000383ffff */
.L_x_62:
[----:B------:R-:W-:-:S07]  /*9580*/  MOV R2, UR7 ;  /* 0x0000000700027c02 */ /* 0x000fce0008000f00 */
.L_x_157:
[----:B-1----:R1:W2:Y:S02]  /*9590*/  SYNCS.PHASECHK.TRANS64.TRYWAIT P0, [R2+URZ+0xe0], R0 ;  /* 0x0000e000020075a7 */ /* 0x0022a400080011ff */
[----:B--2---:R-:W-:Y:S05]  /*95a0*/  @!P0 NANOSLEEP.SYNCS 0x989680 ;  /* 0x009896800000895d */ /* 0x004fea0003900000 */
[----:B------:R-:W2:Y:S02]  /*95b0*/  @!P0 SYNCS.PHASECHK.TRANS64 P0, [R2+URZ+0xe0], R0 ;  /* 0x0000e000020085a7 */ /* 0x000ea400080010ff */
[----:B--2---:R-:W-:Y:S05]  /*95c0*/  @!P0 BRA `(.L_x_157) ;  /* 0xfffffffc00f08947 */ /* 0x004fea000383ffff */
[----:B------:R-:W-:Y:S05]  /*95d0*/  BRA `(.L_x_158) ;  /* 0xffffff9c00d47947 */ /* 0x000fea000383ffff */
.L_x_65:
[----:B------:R-:W-:Y:S07]  /*95e0*/  MOV R0, UR6 ;  /* 0x0000000600007c02 */ /* 0x000fee0008000f00 */
.L_x_159:
[----:B-1----:R1:W2:Y:S02]  /*95f0*/  SYNCS.PHASECHK.TRANS64.TRYWAIT P0, [R0+URZ], R2 ;  /* 0x00000002000075a7 */ /* 0x0022a400080011ff */
[----:B--2---:R-:W-:Y:S05]  /*9600*/  @!P0 NANOSLEEP.SYNCS 0x989680 ;  /* 0x009896800000895d */ /* 0x004fea0003900000 */
[----:B------:R-:W2:Y:S02]  /*9610*/  @!P0 SYNCS.PHASECHK.TRANS64 P0, [R0+URZ], R2 ;  /* 0x00000002000085a7 */ /* 0x000ea400080010ff */
[----:B--2---:R-:W-:Y:S05]  /*9620*/  @!P0 BRA `(.L_x_159) ;  /* 0xfffffffc00f08947 */ /* 0x004fea000383ffff */
[----:B------:R-:W-:Y:S05]  /*9630*/  BRA `(.L_x_64) ;  /* 0xffffff9c00f07947 */ /* 0x000fea000383ffff */
.L_x_68:
[----:B------:R-:W-:-:S07]  /*9640*/  MOV R0, UR6 ;  /* 0x0000000600007c02 */ /* 0x000fce0008000f00 */
.L_x_160:
[----:B--2---:R2:W4:Y:S02]  /*9650*/  SYNCS.PHASECHK.TRANS64.TRYWAIT P0, [R0+URZ], R2 ;  /* 0x00000002000075a7 */ /* 0x00452400080011ff */
[----:B----4-:R-:W-:Y:S05]  /*9660*/  @!P0 NANOSLEEP.SYNCS 0x989680 ;  /* 0x009896800000895d */ /* 0x010fea0003900000 */
[----:B------:R-:W4:Y:S02]  /*9670*/  @!P0 SYNCS.PHASECHK.TRANS64 P0, [R0+URZ], R2 ;  /* 0x00000002000085a7 */ /* 0x000f2400080010ff */
[----:B----4-:R-:W-:Y:S05]  /*9680*/  @!P0 BRA `(.L_x_160) ;  /* 0xfffffffc00f08947 */ /* 0x010fea000383ffff */
[----:B------:R-:W-:Y:S05]  /*9690*/  BRA `(.L_x_161) ;  /* 0xffffffa000cc7947 */ /* 0x000fea000383ffff */
.L_x_69:
[----:B------:R-:W-:-:S07]  /*96a0*/  MOV R0, UR6 ;  /* 0x0000000600007c02 */ /* 0x000fce0008000f00 */
.L_x_162:
[----:B-1----:R1:W2:Y:S02]  /*96b0*/  SYNCS.PHASECHK.TRANS64.TRYWAIT P0, [R0+URZ], R3 ;  /* 0x00000003000075a7 */ /* 0x0022a400080011ff */
[----:B--2---:R-:W-:Y:S05]  /*96c0*/  @!P0 NANOSLEEP.SYNCS 0x989680 ;  /* 0x009896800000895d */ /* 0x004fea0003900000 */
[----:B------:R-:W2:Y:S02]  /*96d0*/  @!P0 SYNCS.PHASECHK.TRANS64 P0, [R0+URZ], R3 ;  /* 0x00000003000085a7 */ /* 0x000ea400080010ff */
[----:B--2---:R-:W-:Y:S05]  /*96e0*/  @!P0 BRA `(.L_x_162) ;  /* 0xfffffffc00f08947 */ /* 0x004fea000383ffff */
[----:B------:R-:W-:Y:S05]  /*96f0*/  BRA `(.L_x_163) ;  /* 0xffffffa000d87947 */ /* 0x000fea000383ffff */
.L_x_70:
[----:B------:R-:W-:-:S07]  /*9700*/  MOV R0, UR6 ;  /* 0x0000000600007c02 */ /* 0x000fce0008000f00 */
.L_x_164:
[----:B-1----:R1:W2:Y:S02]  /*9710*/  SYNCS.PHASECHK.TRANS64.TRYWAIT P0, [R0+URZ], R3 ;  /* 0x00000003000075a7 */ /* 0x0022a400080011ff */
[----:B--2---:R-:W-:Y:S05]  /*9720*/  @!P0 NANOSLEEP.SYNCS 0x989680 ;  /* 0x009896800000895d */ /* 0x004fea0003900000 */
[----:B------:R-:W2:Y:S02]  /*9730*/  @!P0 SYNCS.PHASECHK.TRANS64 P0, [R0+URZ], R3 ;  /* 0x00000003000085a7 */ /* 0x000ea400080010ff */
[----:B--2---:R-:W-:Y:S05]  /*9740*/  @!P0 BRA `(.L_x_164) ;  /* 0xfffffffc00f08947 */ /* 0x004fea000383ffff */
[----:B------:R-:W-:Y:S05]  /*9750*/  BRA `(.L_x_165) ;  /* 0xffffffa000e47947 */ /* 0x000fea000383ffff */
.L_x_71:
[----:B-1----:R-:W-:-:S07]  /*9760*/  MOV R0, UR7 ;  /* 0x0000000700007c02 */ /* 0x002fce0008000f00 */
.L_x_166:
[----:B-1----:R1:W2:Y:S02]  /*9770*/  SYNCS.PHASECHK.TRANS64.TRYWAIT P0, [R0+URZ], R2 ;  /* 0x00000002000075a7 */ /* 0x0022a400080011ff */
[----:B--2---:R-:W-:Y:S05]  /*9780*/  @!P0 NANOSLEEP.SYNCS 0x989680 ;  /* 0x009896800000895d */ /* 0x004fea0003900000 */
[----:B------:R-:W2:Y:S02]  /*9790*/  @!P0 SYNCS.PHASECHK.TRANS64 P0, [R0+URZ], R2 ;  /* 0x00000002000085a7 */ /* 0x000ea400080010ff */
[----:B--2---:R-:W-:Y:S05]  /*97a0*/  @!P0 BRA `(.L_x_166) ;  /* 0xfffffffc00f08947 */ /* 0x004fea000383ffff */
[----:B------:R-:W-:Y:S05]  /*97b0*/  BRA `(.L_x_167) ;  /* 0xffffffa000f07947 */ /* 0x000fea000383ffff */
.L_x_76:
[----:B--2---:R2:W3:Y:S02]  /*97c0*/  SYNCS.PHASECHK.TRANS64.TRYWAIT P0, [R0+URZ+0xa0], R2 ;  /* 0x0000a002000075a7 */ /* 0x0044e400080011ff */
[----:B---3--:R-:W-:Y:S05]  /*97d0*/  @!P0 NANOSLEEP.SYNCS 0x989680 ;  /* 0x009896800000895d */ /* 0x008fea0003900000 */
[----:B------:R-:W3:Y:S02]  /*97e0*/  @!P0 SYNCS.PHASECHK.TRANS64 P0, [R0+URZ+0xa0], R2 ;  /* 0x0000a002000085a7 */ /* 0x000ee400080010ff */
[----:B---3--:R-:W-:Y:S05]  /*97f0*/  @!P0 BRA `(.L_x_76) ;  /* 0xfffffffc00f08947 */ /* 0x008fea000383ffff */
[----:B------:R-:W-:Y:S05]  /*9800*/  BRA `(.L_x_168) ;  /* 0xffffffa400ec7947 */ /* 0x000fea000383ffff */
.L_x_79:
[----:B------:R-:W-:Y:S07]  /*9810*/  MOV R0, UR4 ;  /* 0x0000000400007c02 */ /* 0x000fee0008000f00 */
.L_x_169:
[----:B--2---:R2:W3:Y:S02]  /*9820*/  SYNCS.PHASECHK.TRANS64.TRYWAIT P0, [R0+URZ+0x98], R2 ;  /* 0x00009802000075a7 */ /* 0x0044e400080011ff */
[----:B---3--:R-:W-:Y:S05]  /*9830*/  @!P0 NANOSLEEP.SYNCS 0x989680 ;  /* 0x009896800000895d */ /* 0x008fea0003900000 */
[----:B------:R-:W3:Y:S02]  /*9840*/  @!P0 SYNCS.PHASECHK.TRANS64 P0, [R0+URZ+0x98], R2 ;  /* 0x00009802000085a7 */ /* 0x000ee400080010ff */
[----:B---3--:R-:W-:Y:S05]  /*9850*/  @!P0 BRA `(.L_x_169) ;  /* 0xfffffffc00f08947 */ /* 0x008fea000383ffff */
[----:B------:R-:W-:Y:S05]  /*9860*/  BRA `(.L_x_78) ;  /* 0xffffffa800cc7947 */ /* 0x000fea000383ffff */
.L_x_82:
[----:B------:R-:W-:Y:S07]  /*9870*/  MOV R0, UR4 ;  /* 0x0000000400007c02 */ /* 0x000fee0008000f00 */
.L_x_170:
[----:B-1----:R1:W2:Y:S02]  /*9880*/  SYNCS.PHASECHK.TRANS64.TRYWAIT P0, [R0+URZ+0x70], R20 ;  /* 0x00007014000075a7 */ /* 0x0022a400080011ff */
[----:B--2---:R-:W-:Y:S05]  /*9890*/  @!P0 NANOSLEEP.SYNCS 0x989680 ;  /* 0x009896800000895d */ /* 0x004fea0003900000 */
[----:B------:R-:W2:Y:S02]  /*98a0*/  @!P0 SYNCS.PHASECHK.TRANS64 P0, [R0+URZ+0x70], R20 ;  /* 0x00007014000085a7 */ /* 0x000ea400080010ff */
[----:B--2---:R-:W-:Y:S05]  /*98b0*/  @!P0 BRA `(.L_x_170) ;  /* 0xfffffffc00f08947 */ /* 0x004fea000383ffff */
[----:B------:R-:W-:Y:S05]  /*98c0*/  BRA `(.L_x_171) ;  /* 0xffffffac00487947 */ /* 0x000fea000383ffff */
.L_x_83:
[----:B------:R-:W-:Y:S07]  /*98d0*/  MOV R0, UR4 ;  /* 0x0000000400007c02 */ /* 0x000fee0008000f00 */
.L_x_172:
[----:B-1----:R1:W2:Y:S02]  /*98e0*/  SYNCS.PHASECHK.TRANS64.TRYWAIT P0, [R0+URZ+0x78], R20 ;  /* 0x00007814000075a7 */ /* 0x0022a400080011ff */
[----:B--2---:R-:W-:Y:S05]  /*98f0*/  @!P0 NANOSLEEP.SYNCS 0x989680 ;  /* 0x009896800000895d */ /* 0x004fea0003900000 */
[----:B------:R-:W2:Y:S02]  /*9900*/  @!P0 SYNCS.PHASECHK.TRANS64 P0, [R0+URZ+0x78], R20 ;  /* 0x00007814000085a7 */ /* 0x000ea400080010ff */
[----:B--2---:R-:W-:Y:S05]  /*9910*/  @!P0 BRA `(.L_x_172) ;  /* 0xfffffffc00f08947 */ /* 0x004fea000383ffff */
[----:B------:R-:W-:Y:S05]  /*9920*/  BRA `(.L_x_173) ;  /* 0xffffffac00807947 */ /* 0x000fea000383ffff */
.L_x_84:
[----:B------:R-:W-:Y:S07]  /*9930*/  MOV R0, UR4 ;  /* 0x0000000400007c02 */ /* 0x000fee0008000f00 */
.L_x_174:
[----:B-1----:R1:W2:Y:S02]  /*9940*/  SYNCS.PHASECHK.TRANS64.TRYWAIT P0, [R0+URZ+0x80], R20 ;  /* 0x00008014000075a7 */ /* 0x0022a400080011ff */
[----:B--2---:R-:W-:Y:S05]  /*9950*/  @!P0 NANOSLEEP.SYNCS 0x989680 ;  /* 0x009896800000895d */ /* 0x004fea0003900000 */
[----:B------:R-:W2:Y:S02]  /*9960*/  @!P0 SYNCS.PHASECHK.TRANS64 P0, [R0+URZ+0x80], R20 ;  /* 0x00008014000085a7 */ /* 0x000ea400080010ff */
[----:B--2---:R-:W-:Y:S05]  /*9970*/  @!P0 BRA `(.L_x_174) ;  /* 0xfffffffc00f08947 */ /* 0x004fea000383ffff */
[----:B------:R-:W-:Y:S05]  /*9980*/  BRA `(.L_x_175) ;  /* 0xffffffac00c47947 */ /* 0x000fea000383ffff */
.L_x_85:
[----:B------:R-:W-:Y:S07]  /*9990*/  MOV R0, UR4 ;  /* 0x0000000400007c02 */ /* 0x000fee0008000f00 */
.L_x_176:
[----:B-1----:R1:W2:Y:S02]  /*99a0*/  SYNCS.PHASECHK.TRANS64.TRYWAIT P0, [R0+URZ+0x88], R20 ;  /* 0x00008814000075a7 */ /* 0x0022a400080011ff */
[----:B--2---:R-:W-:Y:S05]  /*99b0*/  @!P0 NANOSLEEP.SYNCS 0x989680 ;  /* 0x009896800000895d */ /* 0x004fea0003900000 */
[----:B------:R-:W2:Y:S02]  /*99c0*/  @!P0 SYNCS.PHASECHK.TRANS64 P0, [R0+URZ+0x88], R20 ;  /* 0x00008814000085a7 */ /* 0x000ea400080010ff */
[----:B--2---:R-:W-:Y:S05]  /*99d0*/  @!P0 BRA `(.L_x_176) ;  /* 0xfffffffc00f08947 */ /* 0x004fea000383ffff */
[----:B------:R-:W-:Y:S05]  /*99e0*/  BRA `(.L_x_177) ;  /* 0xffffffb000487947 */ /* 0x000fea000383ffff */
.L_x_87:
[----:B------:R-:W-:-:S07]  /*99f0*/  MOV R0, UR4 ;  /* 0x0000000400007c02 */ /* 0x000fce0008000f00 */
.L_x_178:
[----:B-1----:R1:W3:Y:S02]  /*9a00*/  SYNCS.PHASECHK.TRANS64.TRYWAIT P0, [R0+URZ+0x70], R2 ;  /* 0x00007002000075a7 */ /* 0x0022e400080011ff */
[----:B---3--:R-:W-:Y:S05]  /*9a10*/  @!P0 NANOSLEEP.SYNCS 0x989680 ;  /* 0x009896800000895d */ /* 0x008fea0003900000 */
[----:B------:R-:W3:Y:S02]  /*9a20*/  @!P0 SYNCS.PHASECHK.TRANS64 P0, [R0+URZ+0x70], R2 ;  /* 0x00007002000085a7 */ /* 0x000ee400080010ff */
[----:B---3--:R-:W-:Y:S05]  /*9a30*/  @!P0 BRA `(.L_x_178) ;  /* 0xfffffffc00f08947 */ /* 0x008fea000383ffff */
[----:B------:R-:W-:Y:S05]  /*9a40*/  BRA `(.L_x_179) ;  /* 0xffffffb000b87947 */ /* 0x000fea000383ffff */
.L_x_88:
[----:B-1----:R-:W-:-:S07]  /*9a50*/  MOV R0, UR4 ;  /* 0x0000000400007c02 */ /* 0x002fce0008000f00 */
.L_x_180:
[----:B-1----:R1:W3:Y:S02]  /*9a60*/  SYNCS.PHASECHK.TRANS64.TRYWAIT P0, [R0+URZ+0x78], R2 ;  /* 0x00007802000075a7 */ /* 0x0022e400080011ff */
[----:B---3--:R-:W-:Y:S05]  /*9a70*/  @!P0 NANOSLEEP.SYNCS 0x989680 ;  /* 0x009896800000895d */ /* 0x008fea0003900000 */
[----:B------:R-:W3:Y:S02]  /*9a80*/  @!P0 SYNCS.PHASECHK.TRANS64 P0, [R0+URZ+0x78], R2 ;  /* 0x00007802000085a7 */ /* 0x000ee400080010ff */
[----:B---3--:R-:W-:Y:S05]  /*9a90*/  @!P0 BRA `(.L_x_180) ;  /* 0xfffffffc00f08947 */ /* 0x008fea000383ffff */
[----:B------:R-:W-:Y:S05]  /*9aa0*/  BRA `(.L_x_181) ;  /* 0xffffffb000a87947 */ /* 0x000fea000383ffff */
.L_x_89:
[----:B-1----:R-:W-:-:S07]  /*9ab0*/  MOV R0, UR4 ;  /* 0x0000000400007c02 */ /* 0x002fce0008000f00 */
.L_x_182:
[----:B-1----:R1:W3:Y:S02]  /*9ac0*/  SYNCS.PHASECHK.TRANS64.TRYWAIT P0, [R0+URZ+0x80], R2 ;  /* 0x00008002000075a7 */ /* 0x0022e400080011ff */
[----:B---3--:R-:W-:Y:S05]  /*9ad0*/  @!P0 NANOSLEEP.SYNCS 0x989680 ;  /* 0x009896800000895d */ /* 0x008fea0003900000 */
[----:B------:R-:W3:Y:S02]  /*9ae0*/  @!P0 SYNCS.PHASECHK.TRANS64 P0, [R0+URZ+0x80], R2 ;  /* 0x00008002000085a7 */ /* 0x000ee400080010ff */
[----:B---3--:R-:W-:Y:S05]  /*9af0*/  @!P0 BRA `(.L_x_182) ;  /* 0xfffffffc00f08947 */ /* 0x008fea000383ffff */
[----:B------:R-:W-:Y:S05]  /*9b00*/  BRA `(.L_x_183) ;  /* 0xffffffb000987947 */ /* 0x000fea000383ffff */
.L_x_91:
[----:B--2---:R2:W4:Y:S02]  /*9b10*/  SYNCS.PHASECHK.TRANS64.TRYWAIT P0, [R0+URZ+0xa0], R2 ;  /* 0x0000a002000075a7 */ /* 0x00452400080011ff */
[----:B----4-:R-:W-:Y:S05]  /*9b20*/  @!P0 NANOSLEEP.SYNCS 0x989680 ;  /* 0x009896800000895d */ /* 0x010fea0003900000 */
[----:B------:R-:W4:Y:S02]  /*9b30*/  @!P0 SYNCS.PHASECHK.TRANS64 P0, [R0+URZ+0xa0], R2 ;  /* 0x0000a002000085a7 */ /* 0x000f2400080010ff */
[----:B----4-:R-:W-:Y:S05]  /*9b40*/  @!P0 BRA `(.L_x_91) ;  /* 0xfffffffc00f08947 */ /* 0x010fea000383ffff */
[----:B------:R-:W-:Y:S05]  /*9b50*/  BRA `(.L_x_184) ;  /* 0xffffffb400607947 */ /* 0x000fea000383ffff */
.L_x_102:
[----:B-1----:R-:W-:Y:S04]  /*9b60*/  MOV R2, UR48 ;  /* 0x0000003000027c02 */ /* 0x002fe80008000f00 */
[----:B------:R1:W3:Y:S03]  /*9b70*/  SYNCS.PHASECHK.TRANS64.TRYWAIT P1, [R2+URZ+0x50], R3 ;  /* 0x00005003020075a7 */ /* 0x0002e600080211ff */
[----:B---3--:R-:W-:Y:S05]  /*9b80*/  @!P1 NANOSLEEP.SYNCS 0x989680 ;  /* 0x009896800000995d */ /* 0x008fea0003900000 */
[----:B------:R-:W3:Y:S02]  /*9b90*/  @!P1 SYNCS.PHASECHK.TRANS64 P1, [R2+URZ+0x50], R3 ;  /* 0x00005003020095a7 */ /* 0x000ee400080210ff */
[----:B---3--:R-:W-:Y:S05]  /*9ba0*/  @!P1 BRA `(.L_x_102) ;  /* 0xfffffffc00ec9947 */ /* 0x008fea000383ffff */
[----:B------:R-:W-:Y:S05]  /*9bb0*/  BRA `(.L_x_101) ;  /* 0xffffffc0006c7947 */ /* 0x000fea000383ffff */
.L_x_104:
[----:B-1----:R1:W4:Y:S02]  /*9bc0*/  SYNCS.PHASECHK.TRANS64.TRYWAIT P0, [R64+URZ+0xc0], R0 ;  /* 0x0000c000400075a7 */ /* 0x00232400080011ff */
[----:B----4-:R-:W-:Y:S05]  /*9bd0*/  @!P0 NANOSLEEP.SYNCS 0x989680 ;  /* 0x009896800000895d */ /* 0x010fea0003900000 */
[----:B------:R-:W4:Y:S02]  /*9be0*/  @!P0 SYNCS.PHASECHK.TRANS64 P0, [R64+URZ+0xc0], R0 ;  /* 0x0000c000400085a7 */ /* 0x000f2400080010ff */
[----:B----4-:R-:W-:Y:S05]  /*9bf0*/  @!P0 BRA `(.L_x_104) ;  /* 0xfffffffc00f08947 */ /* 0x010fea000383ffff */
[----:B------:R-:W-:Y:S05]  /*9c00*/  BRA `(.L_x_103) ;  /* 0xffffffc000947947 */ /* 0x000fea000383ffff */
.L_x_113:
[----:B--2---:R2:W4:Y:S02]  /*9c10*/  SYNCS.PHASECHK.TRANS64.TRYWAIT P0, [R2+URZ+0x50], R0 ;  /* 0x00005000020075a7 */ /* 0x00452400080011ff */
[----:B----4-:R-:W-:Y:S05]  /*9c20*/  @!P0 NANOSLEEP.SYNCS 0x989680 ;  /* 0x009896800000895d */ /* 0x010fea0003900000 */
[----:B------:R-:W4:Y:S02]  /*9c30*/  @!P0 SYNCS.PHASECHK.TRANS64 P0, [R2+URZ+0x50], R0 ;  /* 0x00005000020085a7 */ /* 0x000f2400080010ff */
[----:B----4-:R-:W-:Y:S05]  /*9c40*/  @!P0 BRA `(.L_x_113) ;  /* 0xfffffffc00f08947 */ /* 0x010fea000383ffff */
[----:B------:R-:W-:Y:S05]  /*9c50*/  BRA `(.L_x_112) ;  /* 0xffffffcc00707947 */ /* 0x000fea000383ffff */
.L_x_121:
[----:B--2---:R2:W4:Y:S02]  /*9c60*/  SYNCS.PHASECHK.TRANS64.TRYWAIT P0, [R0+URZ+0x50], R6 ;  /* 0x00005006000075a7 */ /* 0x00452400080011ff */
[----:B----4-:R-:W-:Y:S05]  /*9c70*/  @!P0 NANOSLEEP.SYNCS 0x989680 ;  /* 0x009896800000895d */ /* 0x010fea0003900000 */
[----:B------:R-:W4:Y:S02]  /*9c80*/  @!P0 SYNCS.PHASECHK.TRANS64 P0, [R0+URZ+0x50], R6 ;  /* 0x00005006000085a7 */ /* 0x000f2400080010ff */
[----:B----4-:R-:W-:Y:S05]  /*9c90*/  @!P0 BRA `(.L_x_121) ;  /* 0xfffffffc00f08947 */ /* 0x010fea000383ffff */
[----:B------:R-:W-:Y:S05]  /*9ca0*/  BRA `(.L_x_120) ;  /* 0xffffffd800707947 */ /* 0x000fea000383ffff */
.L_x_129:
[----:B--2---:R2:W4:Y:S02]  /*9cb0*/  SYNCS.PHASECHK.TRANS64.TRYWAIT P0, [R0+URZ+0x50], R5 ;  /* 0x00005005000075a7 */ /* 0x00452400080011ff */
[----:B----4-:R-:W-:Y:S05]  /*9cc0*/  @!P0 NANOSLEEP.SYNCS 0x989680 ;  /* 0x009896800000895d */ /* 0x010fea0003900000 */
[----:B------:R-:W4:Y:S02]  /*9cd0*/  @!P0 SYNCS.PHASECHK.TRANS64 P0, [R0+URZ+0x50], R5 ;  /* 0x00005005000085a7 */ /* 0x000f2400080010ff */
[----:B----4-:R-:W-:Y:S05]  /*9ce0*/  @!P0 BRA `(.L_x_129) ;  /* 0xfffffffc00f08947 */ /* 0x010fea000383ffff */
[----:B------:R-:W-:Y:S05]  /*9cf0*/  BRA `(.L_x_128) ;  /* 0xffffffe400707947 */ /* 0x000fea000383ffff */
        .weak           $__internal_0_$__cuda_sm10x_tcgen05_guardrail_trap_col_being_dealloced_not_returned_by_alloc
        .type           $__internal_0_$__cuda_sm10x_tcgen05_guardrail_trap_col_being_dealloced_not_returned_by_alloc,@function
        .size           $__internal_0_$__cuda_sm10x_tcgen05_guardrail_trap_col_being_dealloced_not_returned_by_alloc,($__internal_1_$__cuda_sm10x_tcgen05_guardrail_trap_phase_invalid_during_alloc - $__internal_0_$__cuda_sm10x_tcgen05_guardrail_trap_col_being_dealloced_not_returned_by_alloc)
$__internal_0_$__cuda_sm10x_tcgen05_guardrail_trap_col_being_dealloced_not_returned_by_alloc:
[----:B------:R-:W-:Y:S05]  /*9d00*/  BPT.TRAP 0x1 ;  /* 0x000000040000795c */ /* 0x000fea0000300000 */
[----:B------:R-:W-:-:S04]  /*9d10*/  HFMA2 R3, -RZ, RZ, 0, 0 ;  /* 0x00000000ff037431 */ /* 0x000fc800000001ff */
[----:B------:R-:W-:Y:S05]  /*9d20*/  RET.REL.NODEC R2 `(_ZN7cutlass13device_kernelINS_4gemm6kernel13GemmUniversalIN4cute5tupleIJiiiiEEENS1_10collective13CollectiveMmaINS1_35MainloopSm100TmaUmmaWarpSpecializedILi5ELi2ELi4ENS5_IJNS4_1CILi1EEENSA_ILi4EEESB_EEEEENS5_IJNSA_ILi128EEESF_NSA_ILi64EEEEEENS_6half_tENS5_IJSB_llEEESI_NS5_IJlSB_lEEENS4_8TiledMMAINS4_8MMA_AtomIJNS4_20SM100_MMA_F16BF16_SSISI_SI_fLi128ELi128ELNS4_4UMMA5MajorE1ELSP_0ELNSO_7ScaleInE0ELSQ_0EEEEEENS4_6LayoutINS5_IJSB_SB_SB_EEENS5_IJNSA_ILi0EEESV_SV_EEEEENS5_IJNS4_10UnderscoreESY_SY_EEEEENS4_23SM90_TMA_LOAD_MULTICASTENS4_14ComposedLayoutINS4_7SwizzleILi3ELi4ELi3EEENS4_18smem_ptr_flag_bitsILi16EEENST_INS5_IJSG_NSA_ILi8EEEEEENS5_IJSB_SG_EEEEEEEvNS4_8identityENS4_13SM90_TMA_LOADENS12_IS14_S16_NST_INS5_IJS17_SG_EEENS5_IJSG_SB_EEEEEEEvS1C_EENS_8epilogue10collective18CollectiveEpilogueINS1J_23Sm100TmaWarpSpecializedILi4ELi2ELi32ELb1ELb0EEEJSH_NS5_IJNST_ISF_SB_EENST_INSA_ILi32EEESB_EEEEESI_SK_SI_SK_NS1J_6fusion15FusionCallbacksIS1N_NS1S_17LinearCombinationISI_fSI_fLNS_15FloatRoundStyleE2EEESH_S1R_JEEENS4_5SM1004TMEM4LOAD26SM100_TMEM_LOAD_32dp32b32xES1D_NS12_INS13_ILi2ELi4ELi3EEES16_NST_INS5_IJS17_S1P_EEENS5_IJS1P_SB_EEEEEEENS4_39AutoVectorizingCopyWithAssumedAlignmentILi128EEENS4_14SM90_TMA_STOREES26_S28_S28_EEEvvEEEEvNT_6ParamsE) ;  /* 0xffffff6002b47950 */ /* 0x000fea0003c3ffff */
        .weak           $__internal_1_$__cuda_sm10x_tcgen05_guardrail_trap_phase_invalid_during_alloc
        .type           $__internal_1_$__cuda_sm10x_tcgen05_guardrail_trap_phase_invalid_during_alloc,@function
        .size           $__internal_1_$__cuda_sm10x_tcgen05_guardrail_trap_phase_invalid_during_alloc,($__internal_2_$__cuda_sm10x_tcgen05_guardrail_trap_unallocated_columns_being_dealloced - $__internal_1_$__cuda_sm10x_tcgen05_guardrail_trap_phase_invalid_during_alloc)
$__internal_1_$__cuda_sm10x_tcgen05_guardrail_trap_phase_invalid_during_alloc:
[----:B------:R-:W-:Y:S05]  /*9d30*/  BPT.TRAP 0x1 ;  /* 0x000000040000795c */ /* 0x000fea0000300000 */
[----:B------:R-:W-:-:S04]  /*9d40*/  MOV R3, 0x0 ;  /* 0x0000000000037802 */ /* 0x000fc80000000f00 */
[----:B------:R-:W-:Y:S05]  /*9d50*/  RET.REL.NODEC R2 `(_ZN7cutlass13device_kernelINS_4gemm6kernel13GemmUniversalIN4cute5tupleIJiiiiEEENS1_10collective13CollectiveMmaINS1_35MainloopSm100TmaUmmaWarpSpecializedILi5ELi2ELi4ENS5_IJNS4_1CILi1EEENSA_ILi4EEESB_EEEEENS5_IJNSA_ILi128EEESF_NSA_ILi64EEEEEENS_6half_tENS5_IJSB_llEEESI_NS5_IJlSB_lEEENS4_8TiledMMAINS4_8MMA_AtomIJNS4_20SM100_MMA_F16BF16_SSISI_SI_fLi128ELi128ELNS4_4UMMA5MajorE1ELSP_0ELNSO_7ScaleInE0ELSQ_0EEEEEENS4_6LayoutINS5_IJSB_SB_SB_EEENS5_IJNSA_ILi0EEESV_SV_EEEEENS5_IJNS4_10UnderscoreESY_SY_EEEEENS4_23SM90_TMA_LOAD_MULTICASTENS4_14ComposedLayoutINS4_7SwizzleILi3ELi4ELi3EEENS4_18smem_ptr_flag_bitsILi16EEENST_INS5_IJSG_NSA_ILi8EEEEEENS5_IJSB_SG_EEEEEEEvNS4_8identityENS4_13SM90_TMA_LOADENS12_IS14_S16_NST_INS5_IJS17_SG_EEENS5_IJSG_SB_EEEEEEEvS1C_EENS_8epilogue10collective18CollectiveEpilogueINS1J_23Sm100TmaWarpSpecializedILi4ELi2ELi32ELb1ELb0EEEJSH_NS5_IJNST_ISF_SB_EENST_INSA_ILi32EEESB_EEEEESI_SK_SI_SK_NS1J_6fusion15FusionCallbacksIS1N_NS1S_17LinearCombinationISI_fSI_fLNS_15FloatRoundStyleE2EEESH_S1R_JEEENS4_5SM1004TMEM4LOAD26SM100_TMEM_LOAD_32dp32b32xES1D_NS12_INS13_ILi2ELi4ELi3EEES16_NST_INS5_IJS17_S1P_EEENS5_IJS1P_SB_EEEEEEENS4_39AutoVectorizingCopyWithAssumedAlignmentILi128EEENS4_14SM90_TMA_STOREES26_S28_S28_EEEvvEEEEvNT_6ParamsE) ;  /* 0xffffff6002a87950 */ /* 0x000fea0003c3ffff */
        .weak           $__internal_2_$__cuda_sm10x_tcgen05_guardrail_trap_unallocated_columns_being_dealloced
        .type           $__internal_2_$__cuda_sm10x_tcgen05_guardrail_trap_unallocated_columns_being_dealloced,@function
        .size           $__internal_2_$__cuda_sm10x_tcgen05_guardrail_trap_unallocated_columns_being_dealloced,(.L_x_186 - $__internal_2_$__cuda_sm10x_tcgen05_guardrail_trap_unallocated_columns_being_dealloced)
$__internal_2_$__cuda_sm10x_tcgen05_guardrail_trap_unallocated_columns_being_dealloced:
[----:B------:R-:W-:Y:S05]  /*9d60*/  BPT.TRAP 0x1 ;  /* 0x000000040000795c */ /* 0x000fea0000300000 */
[----:B------:R-:W-:-:S04]  /*9d70*/  HFMA2 R3, -RZ, RZ, 0, 0 ;  /* 0x00000000ff037431 */ /* 0x000fc800000001ff */
[----:B------:R-:W-:Y:S05]  /*9d80*/  RET.REL.NODEC R2 `(_ZN7cutlass13device_kernelINS_4gemm6kernel13GemmUniversalIN4cute5tupleIJiiiiEEENS1_10collective13CollectiveMmaINS1_35MainloopSm100TmaUmmaWarpSpecializedILi5ELi2ELi4ENS5_IJNS4_1CILi1EEENSA_ILi4EEESB_EEEEENS5_IJNSA_ILi128EEESF_NSA_ILi64EEEEEENS_6half_tENS5_IJSB_llEEESI_NS5_IJlSB_lEEENS4_8TiledMMAINS4_8MMA_AtomIJNS4_20SM100_MMA_F16BF16_SSISI_SI_fLi128ELi128ELNS4_4UMMA5MajorE1ELSP_0ELNSO_7ScaleInE0ELSQ_0EEEEEENS4_6LayoutINS5_IJSB_SB_SB_EEENS5_IJNSA_ILi0EEESV_SV_EEEEENS5_IJNS4_10UnderscoreESY_SY_EEEEENS4_23SM90_TMA_LOAD_MULTICASTENS4_14ComposedLayoutINS4_7SwizzleILi3ELi4ELi3EEENS4_18smem_ptr_flag_bitsILi16EEENST_INS5_IJSG_NSA_ILi8EEEEEENS5_IJSB_SG_EEEEEEEvNS4_8identityENS4_13SM90_TMA_LOADENS12_IS14_S16_NST_INS5_IJS17_SG_EEENS5_IJSG_SB_EEEEEEEvS1C_EENS_8epilogue10collective18CollectiveEpilogueINS1J_23Sm100TmaWarpSpecializedILi4ELi2ELi32ELb1ELb0EEEJSH_NS5_IJNST_ISF_SB_EENST_INSA_ILi32EEESB_EEEEESI_SK_SI_SK_NS1J_6fusion15FusionCallbacksIS1N_NS1S_17LinearCombinationISI_fSI_fLNS_15FloatRoundStyleE2EEESH_S1R_JEEENS4_5SM1004TMEM4LOAD26SM100_TMEM_LOAD_32dp32b32xES1D_NS12_INS13_ILi2ELi4ELi3EEES16_NST_INS5_IJS17_S1P_EEENS5_IJS1P_SB_EEEEEEENS4_39AutoVectorizingCopyWithAssumedAlignmentILi128EEENS4_14SM90_TMA_STOREES26_S28_S28_EEEvvEEEEvNT_6ParamsE) ;  /* 0xffffff60029c7950 */ /* 0x000fea0003c3ffff */
.L_x_185:
[----:B------:R-:W-:-:S00]  /*9d90*/  BRA `(.L_x_185) ;  /* 0xfffffffc00fc7947 */ /* 0x000fc0000383ffff */
[----:B------:R-:W-:-:S00]  /*9da0*/  NOP ;  /* 0x0000000000007918 */ /* 0x000fc00000000000 */
        /* <DEDUP_REMOVED lines=13> */
.L_x_186:


//--------------------- .nv.global.init           --------------------------
	.section	.nv.global.init,"aw",@progbits
.nv.global.init:
	.type		$str$27,@object
	.size		$str$27,($str$28 - $str$27)
$str$27:
        /*0000*/ 	.byte	0x28, 0x61, 0x64, 0x64, 0x72, 0x65, 0x73, 0x73, 0x20, 0x26, 0x20, 0x6d, 0x61, 0x73, 0x6b, 0x29
        /*0010*/ 	.byte	0x20, 0x3d, 0x3d, 0x20, 0x30, 0x00
	.type		$str$28,@object
	.size		$str$28,($str$26 - $str$28)
$str$28:
        /*0016*/ 	.byte	0x2f, 0x74, 0x6d, 0x70, 0x2f, 0x63, 0x75, 0x74, 0x6c, 0x61, 0x73, 0x73, 0x5f, 0x73, 0x77, 0x65
        /*0026*/ 	.byte	0x65, 0x70, 0x5f, 0x73, 0x72, 0x63, 0x2f, 0x69, 0x6e, 0x63, 0x6c, 0x75, 0x64, 0x65, 0x2f, 0x63
        /*0036*/ 	.byte	0x75, 0x74, 0x65, 0x2f, 0x70, 0x6f, 0x69, 0x6e, 0x74, 0x65, 0x72, 0x5f, 0x66, 0x6c, 0x61, 0x67
        /*0046*/ 	.byte	0x67, 0x65, 0x64, 0x2e, 0x68, 0x70, 0x70, 0x00
	.type		$str$26,@object
	.size		$str$26,($str$25 - $str$26)
$str$26:
        /*004e*/ 	.byte	0x2f, 0x74, 0x6d, 0x70, 0x2f, 0x63, 0x75, 0x74, 0x6c, 0x61, 0x73, 0x73, 0x5f, 0x73, 0x77, 0x65
        /*005e*/ 	.byte	0x65, 0x70, 0x5f, 0x73, 0x72, 0x63, 0x2f, 0x69, 0x6e, 0x63, 0x6c, 0x75, 0x64, 0x65, 0x2f, 0x63
        /*006e*/ 	.byte	0x75, 0x74, 0x65, 0x2f, 0x61, 0x74, 0x6f, 0x6d, 0x2f, 0x63, 0x6f, 0x70, 0x79, 0x5f, 0x74, 0x72
        /*007e*/ 	.byte	0x61, 0x69, 0x74, 0x73, 0x5f, 0x73, 0x6d, 0x31, 0x30, 0x30, 0x2e, 0x68, 0x70, 0x70, 0x00
	.type		$str$25,@object
	.size		$str$25,(__unnamed_1 - $str$25)
$str$25:
        /*008d*/ 	.byte	0x28, 0x28, 0x75, 0x69, 0x6e, 0x74, 0x33, 0x32, 0x5f, 0x74, 0x28, 0x74, 0x68, 0x72, 0x65, 0x61
        /*009d*/ 	.byte	0x64, 0x49, 0x64, 0x78, 0x2e, 0x78, 0x29, 0x20, 0x2f, 0x20, 0x33, 0x32, 0x29, 0x20, 0x25, 0x20
        /*00ad*/ 	.byte	0x34, 0x29, 0x20, 0x3d, 0x3d, 0x20, 0x28, 0x28, 0x28, 0x74, 0x6d, 0x65, 0x6d, 0x5f, 0x61, 0x64
        /*00bd*/ 	.byte	0x64, 0x72, 0x20, 0x3e, 0x3e, 0x20, 0x31, 0x36, 0x29, 0x20, 0x2f, 0x20, 0x33, 0x32, 0x29, 0x20
        /*00cd*/ 	.byte	0x25, 0x20, 0x34, 0x29, 0x00
	.type		__unnamed_1,@object
	.size		__unnamed_1,(__unnamed_2 - __unnamed_1)
__unnamed_1:
        /*00d2*/ 	.byte	0x61, 0x75, 0x74, 0x6f, 0x20, 0x63, 0x75, 0x74, 0x65, 0x3a, 0x3a, 0x61, 0x73, 0x5f, 0x70, 0x6f
        /* <DEDUP_REMOVED lines=24> */
        /*0262*/ 	.byte	0x3e, 0x3e, 0x3e, 0x3e, 0x5d, 0x00
	.type		__unnamed_2,@object
	.size		__unnamed_2,(.L_2 - __unnamed_2)
__unnamed_2:
        /* <DEDUP_REMOVED lines=42> */
        /*0508*/ 	.byte	0x3e, 0x3e, 0x5d, 0x00
.L_2:


//--------------------- .nv.shared._ZN7cutlass13device_kernelINS_4gemm6kernel13GemmUniversalIN4cute5tupleIJiiiiEEENS1_10collective13CollectiveMmaINS1_35MainloopSm100TmaUmmaWarpSpecializedILi5ELi2ELi4ENS5_IJNS4_1CILi1EEENSA_ILi4EEESB_EEEEENS5_IJNSA_ILi128EEESF_NSA_ILi64EEEEEENS_6half_tENS5_IJSB_llEEESI_NS5_IJlSB_lEEENS4_8TiledMMAINS4_8MMA_AtomIJNS4_20SM100_MMA_F16BF16_SSISI_SI_fLi128ELi128ELNS4_4UMMA5MajorE1ELSP_0ELNSO_7ScaleInE0ELSQ_0EEEEEENS4_6LayoutINS5_IJSB_SB_SB_EEENS5_IJNSA_ILi0EEESV_SV_EEEEENS5_IJNS4_10UnderscoreESY_SY_EEEEENS4_23SM90_TMA_LOAD_MULTICASTENS4_14ComposedLayoutINS4_7SwizzleILi3ELi4ELi3EEENS4_18smem_ptr_flag_bitsILi16EEENST_INS5_IJSG_NSA_ILi8EEEEEENS5_IJSB_SG_EEEEEEEvNS4_8identityENS4_13SM90_TMA_LOADENS12_IS14_S16_NST_INS5_IJS17_SG_EEENS5_IJSG_SB_EEEEEEEvS1C_EENS_8epilogue10collective18CollectiveEpilogueINS1J_23Sm100TmaWarpSpecializedILi4ELi2ELi32ELb1ELb0EEEJSH_NS5_IJNST_ISF_SB_EENST_INSA_ILi32EEESB_EEEEESI_SK_SI_SK_NS1J_6fusion15FusionCallbacksIS1N_NS1S_17LinearCombinationISI_fSI_fLNS_15FloatRoundStyleE2EEESH_S1R_JEEENS4_5SM1004TMEM4LOAD26SM100_TMEM_LOAD_32dp32b32xES1D_NS12_INS13_ILi2ELi4ELi3EEES16_NST_INS5_IJS17_S1P_EEENS5_IJS1P_SB_EEEEEEENS4_39AutoVectorizingCopyWithAssumedAlignmentILi128EEENS4_14SM90_TMA_STOREES26_S28_S28_EEEvvEEEEvNT_6ParamsE --------------------------
	.section	.nv.shared._ZN7cutlass13device_kernelINS_4gemm6kernel13GemmUniversalIN4cute5tupleIJiiiiEEENS1_10collective13CollectiveMmaINS1_35MainloopSm100TmaUmmaWarpSpecializedILi5ELi2ELi4ENS5_IJNS4_1CILi1EEENSA_ILi4EEESB_EEEEENS5_IJNSA_ILi128EEESF_NSA_ILi64EEEEEENS_6half_tENS5_IJSB_llEEESI_NS5_IJlSB_lEEENS4_8TiledMMAINS4_8MMA_AtomIJNS4_20SM100_MMA_F16BF16_SSISI_SI_fLi128ELi128ELNS4_4UMMA5MajorE1ELSP_0ELNSO_7ScaleInE0ELSQ_0EEEEEENS4_6LayoutINS5_IJSB_SB_SB_EEENS5_IJNSA_ILi0EEESV_SV_EEEEENS5_IJNS4_10UnderscoreESY_SY_EEEEENS4_23SM90_TMA_LOAD_MULTICASTENS4_14ComposedLayoutINS4_7SwizzleILi3ELi4ELi3EEENS4_18smem_ptr_flag_bitsILi16EEENST_INS5_IJSG_NSA_ILi8EEEEEENS5_IJSB_SG_EEEEEEEvNS4_8identityENS4_13SM90_TMA_LOADENS12_IS14_S16_NST_INS5_IJS17_SG_EEENS5_IJSG_SB_EEEEEEEvS1C_EENS_8epilogue10collective18CollectiveEpilogueINS1J_23Sm100TmaWarpSpecializedILi4ELi2ELi32ELb1ELb0EEEJSH_NS5_IJNST_ISF_SB_EENST_INSA_ILi32EEESB_EEEEESI_SK_SI_SK_NS1J_6fusion15FusionCallbacksIS1N_NS1S_17LinearCombinationISI_fSI_fLNS_15FloatRoundStyleE2EEESH_S1R_JEEENS4_5SM1004TMEM4LOAD26SM100_TMEM_LOAD_32dp32b32xES1D_NS12_INS13_ILi2ELi4ELi3EEES16_NST_INS5_IJS17_S1P_EEENS5_IJS1P_SB_EEEEEEENS4_39AutoVectorizingCopyWithAssumedAlignmentILi128EEENS4_14SM90_TMA_STOREES26_S28_S28_EEEvvEEEEvNT_6ParamsE,"aw",@nobits
	.sectionflags	@""
	.align	16
	.zero		1024


//--------------------- .nv.shared.reserved.0     --------------------------
	.section	.nv.shared.reserved.0,"aw",@nobits
	.weak		__nv_reservedSMEM_offset_0_alias
	.size		__nv_reservedSMEM_offset_0_alias, 0, 64
	.other		__nv_reservedSMEM_offset_0_alias,@"STO_CUDA_RESERVED_SHARED STV_DEFAULT"
__nv_reservedSMEM_offset_0_alias:
	.zero		0
.nv.shared.reserved.0:
	.zero		64
	.weak		__nv_reservedSMEM_tcgen05_partition
	.type		__nv_reservedSMEM_tcgen05_partition,@object
	.size		__nv_reservedSMEM_tcgen05_partition,(.L_0 - __nv_reservedSMEM_tcgen05_partition)
__nv_reservedSMEM_tcgen05_partition:
	.zero		32
.L_0:


//--------------------- .nv.global                --------------------------
	.section	.nv.global,"aw",@nobits
.nv.global:
	.type		_ZN40_INTERNAL_ea445bd6_4_k_cu_433226e8_325754cute1_E,@object
	.size		_ZN40_INTERNAL_ea445bd6_4_k_cu_433226e8_325754cute1_E,(_ZN40_INTERNAL_ea445bd6_4_k_cu_433226e8_325754cuda3std3__45__cpo6cbeginE - _ZN40_INTERNAL_ea445bd6_4_k_cu_433226e8_325754cute1_E)
_ZN40_INTERNAL_ea445bd6_4_k_cu_433226e8_325754cute1_E:
	.zero		1
	.type		_ZN40_INTERNAL_ea445bd6_4_k_cu_433226e8_325754cuda3std3__45__cpo6cbeginE,@object
	.size		_ZN40_INTERNAL_ea445bd6_4_k_cu_433226e8_325754cuda3std3__45__cpo6cbeginE,(_ZN40_INTERNAL_ea445bd6_4_k_cu_433226e8_325754cuda3std3__48in_placeE - _ZN40_INTERNAL_ea445bd6_4_k_cu_433226e8_325754cuda3std3__45__cpo6cbeginE)
_ZN40_INTERNAL_ea445bd6_4_k_cu_433226e8_325754cuda3std3__45__cpo6cbeginE:
	.zero		1
	.type		_ZN40_INTERNAL_ea445bd6_4_k_cu_433226e8_325754cuda3std3__48in_placeE,@object
	.size		_ZN40_INTERNAL_ea445bd6_4_k_cu_433226e8_325754cuda3std3__48in_placeE,(_ZN40_INTERNAL_ea445bd6_4_k_cu_433226e8_325754cuda3std6ranges3__45__cpo9iter_moveE - _ZN40_INTERNAL_ea445bd6_4_k_cu_433226e8_325754cuda3std3__48in_placeE)
_ZN40_INTERNAL_ea445bd6_4_k_cu_433226e8_325754cuda3std3__48in_placeE:
	.zero		1
	.type		_ZN40_INTERNAL_ea445bd6_4_k_cu_433226e8_325754cuda3std6ranges3__45__cpo9iter_moveE,@object
	.size		_ZN40_INTERNAL_ea445bd6_4_k_cu_433226e8_325754cuda3std6ranges3__45__cpo9iter_moveE,(_ZN40_INTERNAL_ea445bd6_4_k_cu_433226e8_325754cuda3std3__45__cpo5beginE - _ZN40_INTERNAL_ea445bd6_4_k_cu_433226e8_325754cuda3std6ranges3__45__cpo9iter_moveE)
_ZN40_INTERNAL_ea445bd6_4_k_cu_433226e8_325754cuda3std6ranges3__45__cpo9iter_moveE:
	.zero		1
	.type		_ZN40_INTERNAL_ea445bd6_4_k_cu_433226e8_325754cuda3std3__45__cpo5beginE,@object
	.size		_ZN40_INTERNAL_ea445bd6_4_k_cu_433226e8_325754cuda3std3__45__cpo5beginE,(_ZN40_INTERNAL_ea445bd6_4_k_cu_433226e8_325754cuda3std3__442_GLOBAL__N__ea445bd6_4_k_cu_433226e8_325756ignoreE - _ZN40_INTERNAL_ea445bd6_4_k_cu_433226e8_325754cuda3std3__45__cpo5beginE)
_ZN40_INTERNAL_ea445bd6_4_k_cu_433226e8_325754cuda3std3__45__cpo5beginE:
	.zero		1
	.type		_ZN40_INTERNAL_ea445bd6_4_k_cu_433226e8_325754cuda3std3__442_GLOBAL__N__ea445bd6_4_k_cu_433226e8_325756ignoreE,@object
	.size		_ZN40_INTERNAL_ea445bd6_4_k_cu_433226e8_325754cuda3std3__442_GLOBAL__N__ea445bd6_4_k_cu_433226e8_325756ignoreE,(_ZN40_INTERNAL_ea445bd6_4_k_cu_433226e8_325754cute7productE - _ZN40_INTERNAL_ea445bd6_4_k_cu_433226e8_325754cuda3std3__442_GLOBAL__N__ea445bd6_4_k_cu_433226e8_325756ignoreE)
_ZN40_INTERNAL_ea445bd6_4_k_cu_433226e8_325754cuda3std3__442_GLOBAL__N__ea445bd6_4_k_cu_433226e8_325756ignoreE:
	.zero		1
	.type		_ZN40_INTERNAL_ea445bd6_4_k_cu_433226e8_325754cute7productE,@object
	.size		_ZN40_INTERNAL_ea445bd6_4_k_cu_433226e8_325754cute7productE,(_ZN40_INTERNAL_ea445bd6_4_k_cu_433226e8_325754cuda3std3__45__cpo3endE - _ZN40_INTERNAL_ea445bd6_4_k_cu_433226e8_325754cute7productE)
_ZN40_INTERNAL_ea445bd6_4_k_cu_433226e8_325754cute7productE:
	.zero		1
	.type		_ZN40_INTERNAL_ea445bd6_4_k_cu_433226e8_325754cuda3std3__45__cpo3endE,@object
	.size		_ZN40_INTERNAL_ea445bd6_4_k_cu_433226e8_325754cuda3std3__45__cpo3endE,(_ZN40_INTERNAL_ea445bd6_4_k_cu_433226e8_325754cuda3std3__419piecewise_constructE - _ZN40_INTERNAL_ea445bd6_4_k_cu_433226e8_325754cuda3std3__45__cpo3endE)
_ZN40_INTERNAL_ea445bd6_4_k_cu_433226e8_325754cuda3std3__45__cpo3endE:
	.zero		1
	.type		_ZN40_INTERNAL_ea445bd6_4_k_cu_433226e8_325754cuda3std3__419piecewise_constructE,@object
	.size		_ZN40_INTERNAL_ea445bd6_4_k_cu_433226e8_325754cuda3std3__419piecewise_constructE,(_ZN40_INTERNAL_ea445bd6_4_k_cu_433226e8_325754cuda3std3__45__cpo4cendE - _ZN40_INTERNAL_ea445bd6_4_k_cu_433226e8_325754cuda3std3__419piecewise_constructE)
_ZN40_INTERNAL_ea445bd6_4_k_cu_433226e8_325754cuda3std3__419piecewise_constructE:
	.zero		1
	.type		_ZN40_INTERNAL_ea445bd6_4_k_cu_433226e8_325754cuda3std3__45__cpo4cendE,@object
	.size		_ZN40_INTERNAL_ea445bd6_4_k_cu_433226e8_325754cuda3std3__45__cpo4cendE,(_ZN40_INTERNAL_ea445bd6_4_k_cu_433226e8_325754cuda3std6ranges3__45__cpo4swapE - _ZN40_INTERNAL_ea445bd6_4_k_cu_433226e8_325754cuda3std3__45__cpo4cendE)
_ZN40_INTERNAL_ea445bd6_4_k_cu_433226e8_325754cuda3std3__45__cpo4cendE:
	.zero		1
	.type		_ZN40_INTERNAL_ea445bd6_4_k_cu_433226e8_325754cuda3std6ranges3__45__cpo4swapE,@object
	.size		_ZN40_INTERNAL_ea445bd6_4_k_cu_433226e8_325754cuda3std6ranges3__45__cpo4swapE,(.L_10 - _ZN40_INTERNAL_ea445bd6_4_k_cu_433226e8_325754cuda3std6ranges3__45__cpo4swapE)
_ZN40_INTERNAL_ea445bd6_4_k_cu_433226e8_325754cuda3std6ranges3__45__cpo4swapE:
	.zero		1
.L_10:


//--------------------- .nv.constant0._ZN7cutlass13device_kernelINS_4gemm6kernel13GemmUniversalIN4cute5tupleIJiiiiEEENS1_10collective13CollectiveMmaINS1_35MainloopSm100TmaUmmaWarpSpecializedILi5ELi2ELi4ENS5_IJNS4_1CILi1EEENSA_ILi4EEESB_EEEEENS5_IJNSA_ILi128EEESF_NSA_ILi64EEEEEENS_6half_tENS5_IJSB_llEEESI_NS5_IJlSB_lEEENS4_8TiledMMAINS4_8MMA_AtomIJNS4_20SM100_MMA_F16BF16_SSISI_SI_fLi128ELi128ELNS4_4UMMA5MajorE1ELSP_0ELNSO_7ScaleInE0ELSQ_0EEEEEENS4_6LayoutINS5_IJSB_SB_SB_EEENS5_IJNSA_ILi0EEESV_SV_EEEEENS5_IJNS4_10UnderscoreESY_SY_EEEEENS4_23SM90_TMA_LOAD_MULTICASTENS4_14ComposedLayoutINS4_7SwizzleILi3ELi4ELi3EEENS4_18smem_ptr_flag_bitsILi16EEENST_INS5_IJSG_NSA_ILi8EEEEEENS5_IJSB_SG_EEEEEEEvNS4_8identityENS4_13SM90_TMA_LOADENS12_IS14_S16_NST_INS5_IJS17_SG_EEENS5_IJSG_SB_EEEEEEEvS1C_EENS_8epilogue10collective18CollectiveEpilogueINS1J_23Sm100TmaWarpSpecializedILi4ELi2ELi32ELb1ELb0EEEJSH_NS5_IJNST_ISF_SB_EENST_INSA_ILi32EEESB_EEEEESI_SK_SI_SK_NS1J_6fusion15FusionCallbacksIS1N_NS1S_17LinearCombinationISI_fSI_fLNS_15FloatRoundStyleE2EEESH_S1R_JEEENS4_5SM1004TMEM4LOAD26SM100_TMEM_LOAD_32dp32b32xES1D_NS12_INS13_ILi2ELi4ELi3EEES16_NST_INS5_IJS17_S1P_EEENS5_IJS1P_SB_EEEEEEENS4_39AutoVectorizingCopyWithAssumedAlignmentILi128EEENS4_14SM90_TMA_STOREES26_S28_S28_EEEvvEEEEvNT_6ParamsE --------------------------
	.section	.nv.constant0._ZN7cutlass13device_kernelINS_4gemm6kernel13GemmUniversalIN4cute5tupleIJiiiiEEENS1_10collective13CollectiveMmaINS1_35MainloopSm100TmaUmmaWarpSpecializedILi5ELi2ELi4ENS5_IJNS4_1CILi1EEENSA_ILi4EEESB_EEEEENS5_IJNSA_ILi128EEESF_NSA_ILi64EEEEEENS_6half_tENS5_IJSB_llEEESI_NS5_IJlSB_lEEENS4_8TiledMMAINS4_8MMA_AtomIJNS4_20SM100_MMA_F16BF16_SSISI_SI_fLi128ELi128ELNS4_4UMMA5MajorE1ELSP_0ELNSO_7ScaleInE0ELSQ_0EEEEEENS4_6LayoutINS5_IJSB_SB_SB_EEENS5_IJNSA_ILi0EEESV_SV_EEEEENS5_IJNS4_10UnderscoreESY_SY_EEEEENS4_23SM90_TMA_LOAD_MULTICASTENS4_14ComposedLayoutINS4_7SwizzleILi3ELi4ELi3EEENS4_18smem_ptr_flag_bitsILi16EEENST_INS5_IJSG_NSA_ILi8EEEEEENS5_IJSB_SG_EEEEEEEvNS4_8identityENS4_13SM90_TMA_LOADENS12_IS14_S16_NST_INS5_IJS17_SG_EEENS5_IJSG_SB_EEEEEEEvS1C_EENS_8epilogue10collective18CollectiveEpilogueINS1J_23Sm100TmaWarpSpecializedILi4ELi2ELi32ELb1ELb0EEEJSH_NS5_IJNST_ISF_SB_EENST_INSA_ILi32EEESB_EEEEESI_SK_SI_SK_NS1J_6fusion15FusionCallbacksIS1N_NS1S_17LinearCombinationISI_fSI_fLNS_15FloatRoundStyleE2EEESH_S1R_JEEENS4_5SM1004TMEM4LOAD26SM100_TMEM_LOAD_32dp32b32xES1D_NS12_INS13_ILi2ELi4ELi3EEES16_NST_INS5_IJS17_S1P_EEENS5_IJS1P_SB_EEEEEEENS4_39AutoVectorizingCopyWithAssumedAlignmentILi128EEENS4_14SM90_TMA_STOREES26_S28_S28_EEEvvEEEEvNT_6ParamsE,"a",@progbits
	.sectionflags	@""
	.align	4
.nv.constant0._ZN7cutlass13device_kernelINS_4gemm6kernel13GemmUniversalIN4cute5tupleIJiiiiEEENS1_10collective13CollectiveMmaINS1_35MainloopSm100TmaUmmaWarpSpecializedILi5ELi2ELi4ENS5_IJNS4_1CILi1EEENSA_ILi4EEESB_EEEEENS5_IJNSA_ILi128EEESF_NSA_ILi64EEEEEENS_6half_tENS5_IJSB_llEEESI_NS5_IJlSB_lEEENS4_8TiledMMAINS4_8MMA_AtomIJNS4_20SM100_MMA_F16BF16_SSISI_SI_fLi128ELi128ELNS4_4UMMA5MajorE1ELSP_0ELNSO_7ScaleInE0ELSQ_0EEEEEENS4_6LayoutINS5_IJSB_SB_SB_EEENS5_IJNSA_ILi0EEESV_SV_EEEEENS5_IJNS4_10UnderscoreESY_SY_EEEEENS4_23SM90_TMA_LOAD_MULTICASTENS4_14ComposedLayoutINS4_7SwizzleILi3ELi4ELi3EEENS4_18smem_ptr_flag_bitsILi16EEENST_INS5_IJSG_NSA_ILi8EEEEEENS5_IJSB_SG_EEEEEEEvNS4_8identityENS4_13SM90_TMA_LOADENS12_IS14_S16_NST_INS5_IJS17_SG_EEENS5_IJSG_SB_EEEEEEEvS1C_EENS_8epilogue10collective18CollectiveEpilogueINS1J_23Sm100TmaWarpSpecializedILi4ELi2ELi32ELb1ELb0EEEJSH_NS5_IJNST_ISF_SB_EENST_INSA_ILi32EEESB_EEEEESI_SK_SI_SK_NS1J_6fusion15FusionCallbacksIS1N_NS1S_17LinearCombinationISI_fSI_fLNS_15FloatRoundStyleE2EEESH_S1R_JEEENS4_5SM1004TMEM4LOAD26SM100_TMEM_LOAD_32dp32b32xES1D_NS12_INS13_ILi2ELi4ELi3EEES16_NST_INS5_IJS17_S1P_EEENS5_IJS1P_SB_EEEEEEENS4_39AutoVectorizingCopyWithAssumedAlignmentILi128EEENS4_14SM90_TMA_STOREES26_S28_S28_EEEvvEEEEvNT_6ParamsE:
	.zero		2944


//--------------------- SYMBOLS --------------------------

	.type		.nv.reservedSmem.offset0,@object
	.size		.nv.reservedSmem.offset0,0x4
	.type		.nv.reservedSmem.cap,@object
	.size		.nv.reservedSmem.cap,0x4
	.type		__assertfail,@function
